	.target	sm_90a

	.elftype	@"ET_EXEC"


//--------------------- .note.nv.tkinfo           --------------------------
	.section	.note.nv.tkinfo,"",@"SHT_NOTE"
	.sectionflags	@"SHF_NOTE_NV_TKINFO"
	.tkinfo
        /*0018*/ 	.word	0x00000002
        /*0030*/ 	.string	""
        /*0030*/ 	.string	"ptxas"
        /*0030*/ 	.string	"Cuda compilation tools, release 13.0, V13.0.88"
        /*0030*/ 	.string	"Build cuda_13.0.r13.0/compiler.36424714_0"
        /*0030*/ 	.string	"-arch sm_90a -m 64 "



//--------------------- .note.nv.cuinfo           --------------------------
	.section	.note.nv.cuinfo,"",@"SHT_NOTE"
	.sectionflags	@"SHF_NOTE_NV_CUINFO"
        /*0018*/ 	.short	0x0002
        /*001a*/ 	.short	0x005a
        /*001c*/ 	.short	0x0082
	.zero		2


//--------------------- .nv.info                  --------------------------
	.section	.nv.info,"",@"SHT_CUDA_INFO"
	.align	4


	//----- nvinfo : EIATTR_REGCOUNT
	.align		4
        /*0000*/ 	.byte	0x04, 0x2f
        /*0002*/ 	.short	(.L_15 - .L_14)
	.align		4
.L_14:
        /*0004*/ 	.word	index@(_ZN7cutlass13device_kernelINS_4fmha6kernel28FmhaKernelTmaWarpSpecializedINS1_10collective30FmhaMainloopTmaWarpSpecializedINS_6half_tEffN4cute5tupleIJNS7_1CILi128EEENS9_ILi256EEENS9_ILi16EEEEEENS8_IJiNS9_ILi1EEENS8_IJiiEEEEEESG_SG_NS4_13DefaultFusionEJEEENS4_15FmhaFwdEpilogueIS6_fNS8_IJNS9_ILi64EEESC_SB_EEEEENS2_23IndividualTileSchedulerEJEEEEEvNT_6ParamsE)
        /*0008*/ 	.word	0x000000a8


	//----- nvinfo : EIATTR_FRAME_SIZE
	.align		4
.L_15:
        /*000c*/ 	.byte	0x04, 0x11
        /*000e*/ 	.short	(.L_17 - .L_16)
	.align		4
.L_16:
        /*0010*/ 	.word	index@($__internal_0_$__cuda_sm20_rcp_rn_f32_slowpath)
        /*0014*/ 	.word	0x00000000


	//----- nvinfo : EIATTR_FRAME_SIZE
	.align		4
.L_17:
        /*0018*/ 	.byte	0x04, 0x11
        /*001a*/ 	.short	(.L_19 - .L_18)
	.align		4
.L_18:
        /*001c*/ 	.word	index@(_ZN7cutlass13device_kernelINS_4fmha6kernel28FmhaKernelTmaWarpSpecializedINS1_10collective30FmhaMainloopTmaWarpSpecializedINS_6half_tEffN4cute5tupleIJNS7_1CILi128EEENS9_ILi256EEENS9_ILi16EEEEEENS8_IJiNS9_ILi1EEENS8_IJiiEEEEEESG_SG_NS4_13DefaultFusionEJEEENS4_15FmhaFwdEpilogueIS6_fNS8_IJNS9_ILi64EEESC_SB_EEEEENS2_23IndividualTileSchedulerEJEEEEEvNT_6ParamsE)
        /*0020*/ 	.word	0x00000000


	//----- nvinfo : EIATTR_MIN_STACK_SIZE
	.align		4
.L_19:
        /*0024*/ 	.byte	0x04, 0x12
        /*0026*/ 	.short	(.L_21 - .L_20)
	.align		4
.L_20:
        /*0028*/ 	.word	index@(_ZN7cutlass13device_kernelINS_4fmha6kernel28FmhaKernelTmaWarpSpecializedINS1_10collective30FmhaMainloopTmaWarpSpecializedINS_6half_tEffN4cute5tupleIJNS7_1CILi128EEENS9_ILi256EEENS9_ILi16EEEEEENS8_IJiNS9_ILi1EEENS8_IJiiEEEEEESG_SG_NS4_13DefaultFusionEJEEENS4_15FmhaFwdEpilogueIS6_fNS8_IJNS9_ILi64EEESC_SB_EEEEENS2_23IndividualTileSchedulerEJEEEEEvNT_6ParamsE)
        /*002c*/ 	.word	0x00000000
.L_21:


//--------------------- .nv.compat                --------------------------
	.section	.nv.compat,"",@"SHT_CUDA_COMPAT_INFO"
	.align	4
        /*0000*/ 	.byte	0x02, 0x09, 0x01, 0x00, 0x02, 0x02, 0x04, 0x00, 0x02, 0x05, 0x05, 0x00, 0x03, 0x07, 0x01, 0x01
        /*0010*/ 	.byte	0x02, 0x03, 0x01, 0x00, 0x02, 0x06, 0x01, 0x00, 0x04, 0x0b, 0x08, 0x00, 0x00, 0x00, 0x00, 0x00
        /*0020*/ 	.byte	0x00, 0x00, 0x00, 0x00


//--------------------- .nv.info._ZN7cutlass13device_kernelINS_4fmha6kernel28FmhaKernelTmaWarpSpecializedINS1_10collective30FmhaMainloopTmaWarpSpecializedINS_6half_tEffN4cute5tupleIJNS7_1CILi128EEENS9_ILi256EEENS9_ILi16EEEEEENS8_IJiNS9_ILi1EEENS8_IJiiEEEEEESG_SG_NS4_13DefaultFusionEJEEENS4_15FmhaFwdEpilogueIS6_fNS8_IJNS9_ILi64EEESC_SB_EEEEENS2_23IndividualTileSchedulerEJEEEEEvNT_6ParamsE --------------------------
	.section	.nv.info._ZN7cutlass13device_kernelINS_4fmha6kernel28FmhaKernelTmaWarpSpecializedINS1_10collective30FmhaMainloopTmaWarpSpecializedINS_6half_tEffN4cute5tupleIJNS7_1CILi128EEENS9_ILi256EEENS9_ILi16EEEEEENS8_IJiNS9_ILi1EEENS8_IJiiEEEEEESG_SG_NS4_13DefaultFusionEJEEENS4_15FmhaFwdEpilogueIS6_fNS8_IJNS9_ILi64EEESC_SB_EEEEENS2_23IndividualTileSchedulerEJEEEEEvNT_6ParamsE,"",@"SHT_CUDA_INFO"
	.sectionflags	@""
	.align	4


	//----- nvinfo : EIATTR_CUDA_API_VERSION
	.align		4
        /*0000*/ 	.byte	0x04, 0x37
        /*0002*/ 	.short	(.L_23 - .L_22)
.L_22:
        /*0004*/ 	.word	0x00000082


	//----- nvinfo : EIATTR_KPARAM_INFO
	.align		4
.L_23:
        /*0008*/ 	.byte	0x04, 0x17
        /*000a*/ 	.short	(.L_25 - .L_24)
.L_24:
        /*000c*/ 	.word	0x00000000
        /*0010*/ 	.short	0x0000
        /*0012*/ 	.short	0x0070
        /*0014*/ 	.byte	0x00, 0xf0, 0x01, 0x20


	//----- nvinfo : EIATTR_SPARSE_MMA_MASK
	.align		4
.L_25:
        /*0018*/ 	.byte	0x03, 0x50
        /*001a*/ 	.short	0x0000


	//----- nvinfo : EIATTR_MAXREG_COUNT
	.align		4
        /*001c*/ 	.byte	0x03, 0x1b
        /*001e*/ 	.short	0x00a8


	//----- nvinfo : EIATTR_NUM_BARRIERS
	.align		4
        /*0020*/ 	.byte	0x02, 0x4c
        /*0022*/ 	.byte	0x02
	.zero		1


	//----- nvinfo : EIATTR_EXTERNS
	.align		4
        /*0024*/ 	.byte	0x04, 0x0f
        /*0026*/ 	.short	(.L_27 - .L_26)


	//   ....[0]....
	.align		4
.L_26:
        /*0028*/ 	.word	index@(__assertfail)


	//----- nvinfo : EIATTR_MERCURY_ISA_VERSION
	.align		4
.L_27:
        /*002c*/ 	.byte	0x03, 0x5f
        /*002e*/ 	.short	0x0101


	//----- nvinfo : EIATTR_INT_WARP_WIDE_INSTR_OFFSETS
	.align		4
        /*0030*/ 	.byte	0x04, 0x31
        /*0032*/ 	.short	(.L_29 - .L_28)


	//   ....[0]....
.L_28:
        /*0034*/ 	.word	0x000006f0


	//   ....[1]....
        /*0038*/ 	.word	0x00000700


	//   ....[2]....
        /*003c*/ 	.word	0x00000710


	//   ....[3]....
        /*0040*/ 	.word	0x00000720


	//   ....[4]....
        /*0044*/ 	.word	0x00000790


	//----- nvinfo : EIATTR_COOP_GROUP_MASK_REGIDS
	.align		4
.L_29:
        /*0048*/ 	.byte	0x04, 0x29
        /*004a*/ 	.short	(.L_31 - .L_30)


	//   ....[0]....
.L_30:
        /*004c*/ 	.word	0xffffffff


	//   ....[1]....
        /*0050*/ 	.word	0xffffffff


	//   ....[2]....
        /*0054*/ 	.word	0xffffffff


	//   ....[3]....
        /*0058*/ 	.word	0xffffffff


	//   ....[4]....
        /*005c*/ 	.word	0xffffffff


	//   ....[5]....
        /*0060*/ 	.word	0xffffffff


	//   ....[6]....
        /*0064*/ 	.word	0xffffffff


	//   ....[7]....
        /*0068*/ 	.word	0xffffffff


	//   ....[8]....
        /*006c*/ 	.word	0xffffffff


	//   ....[9]....
        /*0070*/ 	.word	0xffffffff


	//   ....[10]....
        /*0074*/ 	.word	0xffffffff


	//   ....[11]....
        /*0078*/ 	.word	0xffffffff


	//   ....[12]....
        /*007c*/ 	.word	0xffffffff


	//   ....[13]....
        /*0080*/ 	.word	0xffffffff


	//   ....[14]....
        /*0084*/ 	.word	0xffffffff


	//   ....[15]....
        /*0088*/ 	.word	0xffffffff


	//   ....[16]....
        /*008c*/ 	.word	0xffffffff


	//   ....[17]....
        /*0090*/ 	.word	0xffffffff


	//----- nvinfo : EIATTR_COOP_GROUP_INSTR_OFFSETS
	.align		4
.L_31:
        /*0094*/ 	.byte	0x04, 0x28
        /*0096*/ 	.short	(.L_33 - .L_32)


	//   ....[0]....
.L_32:
        /*0098*/ 	.word	0x00000050


	//   ....[1]....
        /*009c*/ 	.word	0x00000080


	//   ....[2]....
        /*00a0*/ 	.word	0x000001b0


	//   ....[3]....
        /*00a4*/ 	.word	0x00000370


	//   ....[4]....
        /*00a8*/ 	.word	0x00000530


	//   ....[5]....
        /*00ac*/ 	.word	0x00000690


	//   ....[6]....
        /*00b0*/ 	.word	0x000012d0


	//   ....[7]....
        /*00b4*/ 	.word	0x00001300


	//   ....[8]....
        /*00b8*/ 	.word	0x00002700


	//   ....[9]....
        /*00bc*/ 	.word	0x00002810


	//   ....[10]....
        /*00c0*/ 	.word	0x000057c0


	//   ....[11]....
        /*00c4*/ 	.word	0x000057f0


	//   ....[12]....
        /*00c8*/ 	.word	0x00006c80


	//   ....[13]....
        /*00cc*/ 	.word	0x00006db0


	//   ....[14]....
        /*00d0*/ 	.word	0x00009970


	//   ....[15]....
        /*00d4*/ 	.word	0x000099a0


	//   ....[16]....
        /*00d8*/ 	.word	0x00009a00


	//   ....[17]....
        /*00dc*/ 	.word	0x00009a10


	//----- nvinfo : EIATTR_REG_RECONFIG
	.align		4
.L_33:
        /*00e0*/ 	.byte	0x01, 0x54
	.zero		2


	//----- nvinfo : EIATTR_SYSCALL_OFFSETS
	.align		4
        /*00e4*/ 	.byte	0x04, 0x46
        /*00e6*/ 	.short	(.L_35 - .L_34)


	//   ....[0]....
.L_34:
        /*00e8*/ 	.word	0x0000a270


	//   ....[1]....
        /*00ec*/ 	.word	0x0000a3d0


	//----- nvinfo : EIATTR_MBARRIER_INSTR_OFFSETS
	.align		4
.L_35:
        /*00f0*/ 	.byte	0x04, 0x39
        /*00f2*/ 	.short	(.L_37 - .L_36)


	//   ....[0]....
.L_36:
        /*00f4*/ 	.word	0x00000320
        /*00f8*/ 	.word	0x000000ff
        /*00fc*/ 	.word	0x0000b050
        /*0100*/ 	.short	0x0100
        /*0102*/ 	.byte	0x0b
	.zero		1


	//   ....[1]....
        /*0104*/ 	.word	0x00000330
        /*0108*/ 	.word	0x000000ff
        /*010c*/ 	.word	0x0000b060
        /*0110*/ 	.short	0x0100
        /*0112*/ 	.byte	0x0b
	.zero		1


	//   ....[2]....
        /*0114*/ 	.word	0x00000340
        /*0118*/ 	.word	0x000000ff
        /*011c*/ 	.word	0x0000b058
        /*0120*/ 	.short	0x0100
        /*0122*/ 	.byte	0x0b
	.zero		1


	//   ....[3]....
        /*0124*/ 	.word	0x00000350
        /*0128*/ 	.word	0x000000ff
        /*012c*/ 	.word	0x0000b068
        /*0130*/ 	.short	0x0100
        /*0132*/ 	.byte	0x0b
	.zero		1


	//   ....[4]....
        /*0134*/ 	.word	0x00000480
        /*0138*/ 	.word	0x000000ff
        /*013c*/ 	.word	0x0000b000
        /*0140*/ 	.short	0x0100
        /*0142*/ 	.byte	0x0b
	.zero		1


	//   ....[5]....
        /*0144*/ 	.word	0x00000490
        /*0148*/ 	.word	0x000000ff
        /*014c*/ 	.word	0x0000b028
        /*0150*/ 	.short	0x0100
        /*0152*/ 	.byte	0x0b
	.zero		1


	//   ....[6]....
        /*0154*/ 	.word	0x000004a0
        /*0158*/ 	.word	0x000000ff
        /*015c*/ 	.word	0x0000b008
        /*0160*/ 	.short	0x0100
        /*0162*/ 	.byte	0x0b
	.zero		1


	//   ....[7]....
        /*0164*/ 	.word	0x000004b0
        /*0168*/ 	.word	0x000000ff
        /*016c*/ 	.word	0x0000b030
        /*0170*/ 	.short	0x0100
        /*0172*/ 	.byte	0x0b
	.zero		1


	//   ....[8]....
        /*0174*/ 	.word	0x000004c0
        /*0178*/ 	.word	0x000000ff
        /*017c*/ 	.word	0x0000b010
        /*0180*/ 	.short	0x0100
        /*0182*/ 	.byte	0x0b
	.zero		1


	//   ....[9]....
        /*0184*/ 	.word	0x000004d0
        /*0188*/ 	.word	0x000000ff
        /*018c*/ 	.word	0x0000b038
        /*0190*/ 	.short	0x0100
        /*0192*/ 	.byte	0x0b
	.zero		1


	//   ....[10]....
        /*0194*/ 	.word	0x000004e0
        /*0198*/ 	.word	0x000000ff
        /*019c*/ 	.word	0x0000b018
        /*01a0*/ 	.short	0x0100
        /*01a2*/ 	.byte	0x0b
	.zero		1


	//   ....[11]....
        /*01a4*/ 	.word	0x000004f0
        /*01a8*/ 	.word	0x000000ff
        /*01ac*/ 	.word	0x0000b040
        /*01b0*/ 	.short	0x0100
        /*01b2*/ 	.byte	0x0b
	.zero		1


	//   ....[12]....
        /*01b4*/ 	.word	0x00000500
        /*01b8*/ 	.word	0x000000ff
        /*01bc*/ 	.word	0x0000b020
        /*01c0*/ 	.short	0x0100
        /*01c2*/ 	.byte	0x0b
	.zero		1


	//   ....[13]....
        /*01c4*/ 	.word	0x00000510
        /*01c8*/ 	.word	0x000000ff
        /*01cc*/ 	.word	0x0000b048
        /*01d0*/ 	.short	0x0100
        /*01d2*/ 	.byte	0x0b
	.zero		1


	//   ....[14]....
        /*01d4*/ 	.word	0x00000640
        /*01d8*/ 	.word	0x000000ff
        /*01dc*/ 	.word	0x0000b070
        /*01e0*/ 	.short	0x0100
        /*01e2*/ 	.byte	0x0b
	.zero		1


	//   ....[15]....
        /*01e4*/ 	.word	0x00000650
        /*01e8*/ 	.word	0x000000ff
        /*01ec*/ 	.word	0x0000b080
        /*01f0*/ 	.short	0x0100
        /*01f2*/ 	.byte	0x0b
	.zero		1


	//   ....[16]....
        /*01f4*/ 	.word	0x00000660
        /*01f8*/ 	.word	0x000000ff
        /*01fc*/ 	.word	0x0000b078
        /*0200*/ 	.short	0x0100
        /*0202*/ 	.byte	0x0b
	.zero		1


	//   ....[17]....
        /*0204*/ 	.word	0x00000670
        /*0208*/ 	.word	0x000000ff
        /*020c*/ 	.word	0x0000b088
        /*0210*/ 	.short	0x0100
        /*0212*/ 	.byte	0x0b
	.zero		1


	//   ....[18]....
        /*0214*/ 	.word	0x000007b0
        /*0218*/ 	.word	0x000000ff
        /*021c*/ 	.word	0x0000b090
        /*0220*/ 	.short	0x0100
        /*0222*/ 	.byte	0x08
	.zero		1


	//   ....[19]....
        /*0224*/ 	.word	0x000007c0
        /*0228*/ 	.word	0x000000ff
        /*022c*/ 	.word	0x0000b098
        /*0230*/ 	.short	0x0100
        /*0232*/ 	.byte	0x08
	.zero		1


	//   ....[20]....
        /*0234*/ 	.word	0x000007d0
        /*0238*/ 	.word	0x000000ff
        /*023c*/ 	.word	0x0000b0a0
        /*0240*/ 	.short	0x0100
        /*0242*/ 	.byte	0x08
	.zero		1


	//   ....[21]....
        /*0244*/ 	.word	0x000007e0
        /*0248*/ 	.word	0x000000ff
        /*024c*/ 	.word	0x0000b0a8
        /*0250*/ 	.short	0x0100
        /*0252*/ 	.byte	0x08
	.zero		1


	//   ....[22]....
        /*0254*/ 	.word	0x000008e0
        /*0258*/ 	.word	0x000000ff
        /*025c*/ 	.word	0x0000b0c0
        /*0260*/ 	.short	0x0100
        /*0262*/ 	.byte	0x0b
	.zero		1


	//   ....[23]....
        /*0264*/ 	.word	0x000008f0
        /*0268*/ 	.word	0x000000ff
        /*026c*/ 	.word	0x0000b0c8
        /*0270*/ 	.short	0x0100
        /*0272*/ 	.byte	0x0b
	.zero		1


	//   ....[24]....
        /*0274*/ 	.word	0x00000cf0
        /*0278*/ 	.word	0x000000ff
        /*027c*/ 	.word	0x0000b050
        /*0280*/ 	.short	0x010a
        /*0282*/ 	.byte	0x06
	.zero		1


	//   ....[25]....
        /*0284*/ 	.word	0x00000d60
        /*0288*/ 	.word	0x000000ff
        /*028c*/ 	.word	0x0000b000
        /*0290*/ 	.short	0x010a
        /*0292*/ 	.byte	0x25
	.zero		1


	//   ....[26]....
        /*0294*/ 	.word	0x00000dd0
        /*0298*/ 	.word	0x000000ff
        /*029c*/ 	.word	0x00000000
        /*02a0*/ 	.short	0x010a
        /*02a2*/ 	.byte	0x0a
	.zero		1


	//   ....[27]....
        /*02a4*/ 	.word	0x00004860
        /*02a8*/ 	.word	0x00000002
        /*02ac*/ 	.word	0x00000000
        /*02b0*/ 	.short	0x0101
        /*02b2*/ 	.byte	0x0b
	.zero		1


	//   ....[28]....
        /*02b4*/ 	.word	0x00004bc0
        /*02b8*/ 	.word	0x000000ff
        /*02bc*/ 	.word	0x0000b008
        /*02c0*/ 	.short	0x010a
        /*02c2*/ 	.byte	0x25
	.zero		1


	//   ....[29]....
        /*02c4*/ 	.word	0x00005170
        /*02c8*/ 	.word	0x000000ff
        /*02cc*/ 	.word	0x00000000
        /*02d0*/ 	.short	0x0101
        /*02d2*/ 	.byte	0x06
	.zero		1


	//   ....[30]....
        /*02d4*/ 	.word	0x000052d0
        /*02d8*/ 	.word	0x000000ff
        /*02dc*/ 	.word	0x0000b000
        /*02e0*/ 	.short	0x010a
        /*02e2*/ 	.byte	0x06
	.zero		1


	//   ....[31]....
        /*02e4*/ 	.word	0x00008ee0
        /*02e8*/ 	.word	0x000000ff
        /*02ec*/ 	.word	0x0000b000
        /*02f0*/ 	.short	0x010a
        /*02f2*/ 	.byte	0x07
	.zero		1


	//   ....[32]....
        /*02f4*/ 	.word	0x00009220
        /*02f8*/ 	.word	0x000000ff
        /*02fc*/ 	.word	0x0000b000
        /*0300*/ 	.short	0x010a
        /*0302*/ 	.byte	0x07
	.zero		1


	//   ....[33]....
        /*0304*/ 	.word	0x000097c0
        /*0308*/ 	.word	0x000000ff
        /*030c*/ 	.word	0x00000000
        /*0310*/ 	.short	0x0101
        /*0312*/ 	.byte	0x07
	.zero		1


	//   ....[34]....
        /*0314*/ 	.word	0x00009870
        /*0318*/ 	.word	0x000000ff
        /*031c*/ 	.word	0x00000000
        /*0320*/ 	.short	0x0101
        /*0322*/ 	.byte	0x07
	.zero		1


	//   ....[35]....
        /*0324*/ 	.word	0x00009e60
        /*0328*/ 	.word	0x000000ff
        /*032c*/ 	.word	0x0000b098
        /*0330*/ 	.short	0x010a
        /*0332*/ 	.byte	0x04
	.zero		1


	//   ....[36]....
        /*0334*/ 	.word	0x0000a7a0
        /*0338*/ 	.word	0x00000000
        /*033c*/ 	.word	0x0000b090
        /*0340*/ 	.short	0x0101
        /*0342*/ 	.byte	0x25
	.zero		1


	//   ....[37]....
        /*0344*/ 	.word	0x0000a8f0
        /*0348*/ 	.word	0x00000003
        /*034c*/ 	.word	0x0000b060
        /*0350*/ 	.short	0x010a
        /*0352*/ 	.byte	0x3f
	.zero		1


	//   ....[38]....
        /*0354*/ 	.word	0x0000ab50
        /*0358*/ 	.word	0x00000005
        /*035c*/ 	.word	0x0000b028
        /*0360*/ 	.short	0x010a
        /*0362*/ 	.byte	0x3f
	.zero		1


	//   ....[39]....
        /*0364*/ 	.word	0x0000ad90
        /*0368*/ 	.word	0x00000004
        /*036c*/ 	.word	0x0000b060
        /*0370*/ 	.short	0x010a
        /*0372*/ 	.byte	0x3f
	.zero		1


	//   ....[40]....
        /*0374*/ 	.word	0x0000b000
        /*0378*/ 	.word	0x00000003
        /*037c*/ 	.word	0x0000b028
        /*0380*/ 	.short	0x010a
        /*0382*/ 	.byte	0x3f
	.zero		1


	//   ....[41]....
        /*0384*/ 	.word	0x0000b330
        /*0388*/ 	.word	0x00000006
        /*038c*/ 	.word	0x0000b028
        /*0390*/ 	.short	0x010a
        /*0392*/ 	.byte	0x3f
	.zero		1


	//   ....[42]....
        /*0394*/ 	.word	0x0000b5a0
        /*0398*/ 	.word	0x00000006
        /*039c*/ 	.word	0x0000b028
        /*03a0*/ 	.short	0x010a
        /*03a2*/ 	.byte	0x3f
	.zero		1


	//   ....[43]....
        /*03a4*/ 	.word	0x0000b800
        /*03a8*/ 	.word	0x00000003
        /*03ac*/ 	.word	0x0000b050
        /*03b0*/ 	.short	0x010a
        /*03b2*/ 	.byte	0x3f
	.zero		1


	//   ....[44]....
        /*03b4*/ 	.word	0x0000b860
        /*03b8*/ 	.word	0x00000000
        /*03bc*/ 	.word	0x0000b000
        /*03c0*/ 	.short	0x010a
        /*03c2*/ 	.byte	0x3f
	.zero		1


	//   ....[45]....
        /*03c4*/ 	.word	0x0000b8c0
        /*03c8*/ 	.word	0x00000003
        /*03cc*/ 	.word	0x00000000
        /*03d0*/ 	.short	0x010a
        /*03d2*/ 	.byte	0x3f
	.zero		1


	//   ....[46]....
        /*03d4*/ 	.word	0x0000b920
        /*03d8*/ 	.word	0x00000006
        /*03dc*/ 	.word	0x0000b008
        /*03e0*/ 	.short	0x010a
        /*03e2*/ 	.byte	0x3f
	.zero		1


	//   ....[47]....
        /*03e4*/ 	.word	0x0000b980
        /*03e8*/ 	.word	0x0000000b
        /*03ec*/ 	.word	0x0000b000
        /*03f0*/ 	.short	0x010a
        /*03f2*/ 	.byte	0x3f
	.zero		1


	//   ....[48]....
        /*03f4*/ 	.word	0x0000b9e0
        /*03f8*/ 	.word	0x00000008
        /*03fc*/ 	.word	0x0000b000
        /*0400*/ 	.short	0x010a
        /*0402*/ 	.byte	0x3f
	.zero		1


	//   ....[49]....
        /*0404*/ 	.word	0x0000ba40
        /*0408*/ 	.word	0x00000003
        /*040c*/ 	.word	0x0000b098
        /*0410*/ 	.short	0x010a
        /*0412*/ 	.byte	0x3f
	.zero		1


	//   ....[50]....
        /*0414*/ 	.word	0x0000ba90
        /*0418*/ 	.word	0x00000003
        /*041c*/ 	.word	0x0000b060
        /*0420*/ 	.short	0x010a
        /*0422*/ 	.byte	0x3f
	.zero		1


	//   ....[51]....
        /*0424*/ 	.word	0x0000bae0
        /*0428*/ 	.word	0x00000005
        /*042c*/ 	.word	0x0000b028
        /*0430*/ 	.short	0x010a
        /*0432*/ 	.byte	0x3f
	.zero		1


	//   ....[52]....
        /*0434*/ 	.word	0x0000bb30
        /*0438*/ 	.word	0x00000004
        /*043c*/ 	.word	0x0000b060
        /*0440*/ 	.short	0x010a
        /*0442*/ 	.byte	0x3f
	.zero		1


	//   ....[53]....
        /*0444*/ 	.word	0x0000bb80
        /*0448*/ 	.word	0x00000003
        /*044c*/ 	.word	0x0000b028
        /*0450*/ 	.short	0x010a
        /*0452*/ 	.byte	0x3f
	.zero		1


	//   ....[54]....
        /*0454*/ 	.word	0x0000bbd0
        /*0458*/ 	.word	0x00000006
        /*045c*/ 	.word	0x0000b028
        /*0460*/ 	.short	0x010a
        /*0462*/ 	.byte	0x3f
	.zero		1


	//   ....[55]....
        /*0464*/ 	.word	0x0000bc20
        /*0468*/ 	.word	0x00000006
        /*046c*/ 	.word	0x0000b028
        /*0470*/ 	.short	0x010a
        /*0472*/ 	.byte	0x3f
	.zero		1


	//----- nvinfo : EIATTR_NUM_MBARRIERS
	.align		4
.L_37:
        /*0474*/ 	.byte	0x03, 0x38
        /*0476*/ 	.short	0x0018


	//----- nvinfo : EIATTR_EXIT_INSTR_OFFSETS
	.align		4
        /*0478*/ 	.byte	0x04, 0x1c
        /*047a*/ 	.short	(.L_39 - .L_38)


	//   ....[0]....
.L_38:
        /*047c*/ 	.word	0x00000990


	//   ....[1]....
        /*0480*/ 	.word	0x0000a7b0


	//   ....[2]....
        /*0484*/ 	.word	0x0000a7f0


	//   ....[3]....
        /*0488*/ 	.word	0x0000b200


	//   ....[4]....
        /*048c*/ 	.word	0x0000b7e0


	//----- nvinfo : EIATTR_MAX_THREADS
	.align		4
.L_39:
        /*0490*/ 	.byte	0x04, 0x05
        /*0492*/ 	.short	(.L_41 - .L_40)
.L_40:
        /*0494*/ 	.word	0x00000180
        /*0498*/ 	.word	0x00000001
        /*049c*/ 	.word	0x00000001


	//----- nvinfo : EIATTR_CRS_STACK_SIZE
	.align		4
.L_41:
        /*04a0*/ 	.byte	0x04, 0x1e
        /*04a2*/ 	.short	(.L_43 - .L_42)
.L_42:
        /*04a4*/ 	.word	0x00000000


	//----- nvinfo : EIATTR_CBANK_PARAM_SIZE
	.align		4
.L_43:
        /*04a8*/ 	.byte	0x03, 0x19
        /*04aa*/ 	.short	0x0870


	//----- nvinfo : EIATTR_PARAM_CBANK
	.align		4
        /*04ac*/ 	.byte	0x04, 0x0a
        /*04ae*/ 	.short	(.L_45 - .L_44)
	.align		4
.L_44:
        /*04b0*/ 	.word	index@(.nv.constant0._ZN7cutlass13device_kernelINS_4fmha6kernel28FmhaKernelTmaWarpSpecializedINS1_10collective30FmhaMainloopTmaWarpSpecializedINS_6half_tEffN4cute5tupleIJNS7_1CILi128EEENS9_ILi256EEENS9_ILi16EEEEEENS8_IJiNS9_ILi1EEENS8_IJiiEEEEEESG_SG_NS4_13DefaultFusionEJEEENS4_15FmhaFwdEpilogueIS6_fNS8_IJNS9_ILi64EEESC_SB_EEEEENS2_23IndividualTileSchedulerEJEEEEEvNT_6ParamsE)
        /*04b4*/ 	.short	0x0210
        /*04b6*/ 	.short	0x0870


	//----- nvinfo : EIATTR_SW_WAR
	.align		4
.L_45:
        /*04b8*/ 	.byte	0x04, 0x36
        /*04ba*/ 	.short	(.L_47 - .L_46)
.L_46:
        /*04bc*/ 	.word	0x00000008
.L_47:


//--------------------- .nv.callgraph             --------------------------
	.section	.nv.callgraph,"",@"SHT_CUDA_CALLGRAPH"
	.align	4
	.sectionentsize	8
	.align		4
        /*0000*/ 	.word	0x00000000
	.align		4
        /*0004*/ 	.word	0xffffffff
	.align		4
        /*0008*/ 	.word	index@(_ZN7cutlass13device_kernelINS_4fmha6kernel28FmhaKernelTmaWarpSpecializedINS1_10collective30FmhaMainloopTmaWarpSpecializedINS_6half_tEffN4cute5tupleIJNS7_1CILi128EEENS9_ILi256EEENS9_ILi16EEEEEENS8_IJiNS9_ILi1EEENS8_IJiiEEEEEESG_SG_NS4_13DefaultFusionEJEEENS4_15FmhaFwdEpilogueIS6_fNS8_IJNS9_ILi64EEESC_SB_EEEEENS2_23IndividualTileSchedulerEJEEEEEvNT_6ParamsE)
	.align		4
        /*000c*/ 	.word	index@(__assertfail)
	.align		4
        /*0010*/ 	.word	0x00000000
	.align		4
        /*0014*/ 	.word	0xfffffffe
	.align		4
        /*0018*/ 	.word	0x00000000
	.align		4
        /*001c*/ 	.word	0xfffffffd
	.align		4
        /*0020*/ 	.word	0x00000000
	.align		4
        /*0024*/ 	.word	0xfffffffc


//--------------------- .nv.constant4             --------------------------
	.section	.nv.constant4,"a",@progbits
	.align	8
	.align		8
.nv.constant4:
        /*0000*/ 	.dword	__assertfail
	.align		8
        /*0008*/ 	.dword	__unnamed_1
	.align		8
        /*0010*/ 	.dword	_ZN39_INTERNAL_192ca956_4_k_cu_8f41c823_27764cuda3std3__45__cpo5beginE
	.align		8
        /*0018*/ 	.dword	_ZN39_INTERNAL_192ca956_4_k_cu_8f41c823_27764cuda3std3__45__cpo3endE
	.align		8
        /*0020*/ 	.dword	_ZN39_INTERNAL_192ca956_4_k_cu_8f41c823_27764cuda3std3__45__cpo6cbeginE
	.align		8
        /*0028*/ 	.dword	_ZN39_INTERNAL_192ca956_4_k_cu_8f41c823_27764cuda3std3__45__cpo4cendE
	.align		8
        /*0030*/ 	.dword	_ZN39_INTERNAL_192ca956_4_k_cu_8f41c823_27764cuda3std3__441_GLOBAL__N__192ca956_4_k_cu_8f41c823_27766ignoreE
	.align		8
        /*0038*/ 	.dword	_ZN39_INTERNAL_192ca956_4_k_cu_8f41c823_27764cuda3std3__419piecewise_constructE
	.align		8
        /*0040*/ 	.dword	_ZN39_INTERNAL_192ca956_4_k_cu_8f41c823_27764cuda3std3__48in_placeE
	.align		8
        /*0048*/ 	.dword	_ZN39_INTERNAL_192ca956_4_k_cu_8f41c823_27764cuda3std6ranges3__45__cpo4swapE
	.align		8
        /*0050*/ 	.dword	_ZN39_INTERNAL_192ca956_4_k_cu_8f41c823_27764cuda3std6ranges3__45__cpo9iter_moveE
	.align		8
        /*0058*/ 	.dword	_ZN39_INTERNAL_192ca956_4_k_cu_8f41c823_27764cute7productE
	.align		8
        /*0060*/ 	.dword	_ZN39_INTERNAL_192ca956_4_k_cu_8f41c823_27764cute1_E
	.align		8
        /*0068*/ 	.dword	$str$24
	.align		8
        /*0070*/ 	.dword	$str$25


//--------------------- .text._ZN7cutlass13device_kernelINS_4fmha6kernel28FmhaKernelTmaWarpSpecializedINS1_10collective30FmhaMainloopTmaWarpSpecializedINS_6half_tEffN4cute5tupleIJNS7_1CILi128EEENS9_ILi256EEENS9_ILi16EEEEEENS8_IJiNS9_ILi1EEENS8_IJiiEEEEEESG_SG_NS4_13DefaultFusionEJEEENS4_15FmhaFwdEpilogueIS6_fNS8_IJNS9_ILi64EEESC_SB_EEEEENS2_23IndividualTileSchedulerEJEEEEEvNT_6ParamsE --------------------------
	.section	.text._ZN7cutlass13device_kernelINS_4fmha6kernel28FmhaKernelTmaWarpSpecializedINS1_10collective30FmhaMainloopTmaWarpSpecializedINS_6half_tEffN4cute5tupleIJNS7_1CILi128EEENS9_ILi256EEENS9_ILi16EEEEEENS8_IJiNS9_ILi1EEENS8_IJiiEEEEEESG_SG_NS4_13DefaultFusionEJEEENS4_15FmhaFwdEpilogueIS6_fNS8_IJNS9_ILi64EEESC_SB_EEEEENS2_23IndividualTileSchedulerEJEEEEEvNT_6ParamsE,"ax",@progbits
	.align	128
.text._ZN7cutlass13device_kernelINS_4fmha6kernel28FmhaKernelTmaWarpSpecializedINS1_10collective30FmhaMainloopTmaWarpSpecializedINS_6half_tEffN4cute5tupleIJNS7_1CILi128EEENS9_ILi256EEENS9_ILi16EEEEEENS8_IJiNS9_ILi1EEENS8_IJiiEEEEEESG_SG_NS4_13DefaultFusionEJEEENS4_15FmhaFwdEpilogueIS6_fNS8_IJNS9_ILi64EEESC_SB_EEEEENS2_23IndividualTileSchedulerEJEEEEEvNT_6ParamsE:
        .type           _ZN7cutlass13device_kernelINS_4fmha6kernel28FmhaKernelTmaWarpSpecializedINS1_10collective30FmhaMainloopTmaWarpSpecializedINS_6half_tEffN4cute5tupleIJNS7_1CILi128EEENS9_ILi256EEENS9_ILi16EEEEEENS8_IJiNS9_ILi1EEENS8_IJiiEEEEEESG_SG_NS4_13DefaultFusionEJEEENS4_15FmhaFwdEpilogueIS6_fNS8_IJNS9_ILi64EEESC_SB_EEEEENS2_23IndividualTileSchedulerEJEEEEEvNT_6ParamsE,@function
        .size           _ZN7cutlass13device_kernelINS_4fmha6kernel28FmhaKernelTmaWarpSpecializedINS1_10collective30FmhaMainloopTmaWarpSpecializedINS_6half_tEffN4cute5tupleIJNS7_1CILi128EEENS9_ILi256EEENS9_ILi16EEEEEENS8_IJiNS9_ILi1EEENS8_IJiiEEEEEESG_SG_NS4_13DefaultFusionEJEEENS4_15FmhaFwdEpilogueIS6_fNS8_IJNS9_ILi64EEESC_SB_EEEEENS2_23IndividualTileSchedulerEJEEEEEvNT_6ParamsE,(.L_x_104 - _ZN7cutlass13device_kernelINS_4fmha6kernel28FmhaKernelTmaWarpSpecializedINS1_10collective30FmhaMainloopTmaWarpSpecializedINS_6half_tEffN4cute5tupleIJNS7_1CILi128EEENS9_ILi256EEENS9_ILi16EEEEEENS8_IJiNS9_ILi1EEENS8_IJiiEEEEEESG_SG_NS4_13DefaultFusionEJEEENS4_15FmhaFwdEpilogueIS6_fNS8_IJNS9_ILi64EEESC_SB_EEEEENS2_23IndividualTileSchedulerEJEEEEEvNT_6ParamsE)
        .other          _ZN7cutlass13device_kernelINS_4fmha6kernel28FmhaKernelTmaWarpSpecializedINS1_10collective30FmhaMainloopTmaWarpSpecializedINS_6half_tEffN4cute5tupleIJNS7_1CILi128EEENS9_ILi256EEENS9_ILi16EEEEEENS8_IJiNS9_ILi1EEENS8_IJiiEEEEEESG_SG_NS4_13DefaultFusionEJEEENS4_15FmhaFwdEpilogueIS6_fNS8_IJNS9_ILi64EEESC_SB_EEEEENS2_23IndividualTileSchedulerEJEEEEEvNT_6ParamsE,@"STO_CUDA_ENTRY STV_DEFAULT"
_ZN7cutlass13device_kernelINS_4fmha6kernel28FmhaKernelTmaWarpSpecializedINS1_10collective30FmhaMainloopTmaWarpSpecializedINS_6half_tEffN4cute5tupleIJNS7_1CILi128EEENS9_ILi256EEENS9_ILi16EEEEEENS8_IJiNS9_ILi1EEENS8_IJiiEEEEEESG_SG_NS4_13DefaultFusionEJEEENS4_15FmhaFwdEpilogueIS6_fNS8_IJNS9_ILi64EEESC_SB_EEEEENS2_23IndividualTileSchedulerEJEEEEEvNT_6ParamsE:
[----:B------:R-:W1:Y:S01]  /*0000*/  LDC R1, c[0x0][0x28] ;  /* 0x00000a00ff017b82 */ /* 0x000e620000000800 */
[----:B------:R-:W2:Y:S01]  /*0010*/  S2R R6, SR_TID.X ;  /* 0x0000000000067919 */ /* 0x000ea20000002100 */
[----:B------:R-:W-:Y:S01]  /*0020*/  ELECT P1, URZ, PT ;  /* 0x00000000003f782f */ /* 0x000fe20003820000 */
[----:B------:R-:W-:Y:S01]  /*0030*/  BSSY B0, `(.L_x_0) ;  /* 0x0000017000007945 */ /* 0x000fe20003800000 */
[----:B--2---:R-:W-:-:S05]  /*0040*/  SHF.R.U32.HI R0, RZ, 0x5, R6 ;  /* 0x00000005ff007819 */ /* 0x004fca0000011606 */
[----:B------:R-:W2:Y:S02]  /*0050*/  SHFL.IDX PT, R2, R0, RZ, 0x1f ;  /* 0x00001fff00027589 */ /* 0x000ea400000e0000 */
[----:B--2---:R-:W-:Y:S02]  /*0060*/  R2UR UR4, R2 ;  /* 0x00000000020472ca */ /* 0x004fe400000e0000 */
[----:B------:R-:W-:-:S06]  /*0070*/  SHF.R.U32.HI R2, RZ, 0x7, R6 ;  /* 0x00000007ff027819 */ /* 0x000fcc0000011606 */
[----:B------:R-:W2:Y:S05]  /*0080*/  SHFL.IDX PT, R2, R2, RZ, 0x1f ;  /* 0x00001fff02027589 */ /* 0x000eaa00000e0000 */
[----:B------:R-:W-:Y:S02]  /*0090*/  USHF.R.S32.HI UR5, URZ, 0x1f, UR4 ;  /* 0x0000001f3f057899 */ /* 0x000fe40008011404 */
[----:B------:R-:W-:Y:S02]  /*00a0*/  ISETP.NE.OR P0, PT, RZ, UR4, !P1 ;  /* 0x00000004ff007c0c */ /* 0x000fe4000cf05670 */
[----:B------:R-:W-:-:S04]  /*00b0*/  ULEA.HI UR5, UR5, UR4, URZ, 0x2 ;  /* 0x0000000405057291 */ /* 0x000fc8000f8f103f */
[----:B------:R-:W-:-:S04]  /*00c0*/  ULOP3.LUT UR5, UR5, 0xfffffffc, URZ, 0xc0, !UPT ;  /* 0xfffffffc05057892 */ /* 0x000fc8000f8ec03f */
[----:B------:R-:W-:-:S03]  /*00d0*/  UIADD3 UR7, UR4, -UR5, URZ ;  /* 0x8000000504077290 */ /* 0x000fc6000fffe03f */
[----:B-1----:R-:W-:Y:S09]  /*00e0*/  @P0 BRA `(.L_x_1) ;  /* 0x00000000002c0947 */ /* 0x002ff20003800000 */
[----:B------:R-:W-:Y:S02]  /*00f0*/  ULDC.64 UR4, c[0x0][0x198] ;  /* 0x0000660000047ab9 */ /* 0x000fe40000000a00 */
[----:B------:R-:W-:Y:S02]  /*0100*/  UIADD3 UR8, UP0, UR4, 0xf0, URZ ;  /* 0x000000f004087890 */ /* 0x000fe4000ff1e03f */
[----:B------:R-:W-:Y:S02]  /*0110*/  UIADD3 UR10, UP1, UR4, 0x1f0, URZ ;  /* 0x000001f0040a7890 */ /* 0x000fe4000ff3e03f */
[----:B------:R-:W-:Y:S02]  /*0120*/  UIADD3 UR4, UP2, UR4, 0x2f0, URZ ;  /* 0x000002f004047890 */ /* 0x000fe4000ff5e03f */
[----:B------:R-:W-:Y:S02]  /*0130*/  UIADD3.X UR9, URZ, UR5, URZ, UP0, !UPT ;  /* 0x000000053f097290 */ /* 0x000fe400087fe43f */
[----:B------:R-:W-:-:S02]  /*0140*/  UIADD3.X UR11, URZ, UR5, URZ, UP1, !UPT ;  /* 0x000000053f0b7290 */ /* 0x000fc40008ffe43f */
[----:B------:R-:W-:-:S05]  /*0150*/  UIADD3.X UR5, URZ, UR5, URZ, UP2, !UPT ;  /* 0x000000053f057290 */ /* 0x000fca00097fe43f */
[----:B------:R1:W-:Y:S02]  /*0160*/  UTMACCTL.PF [UR8] ;  /* 0x00000000080079b9 */ /* 0x0003e40008040000 */
[----:B------:R1:W-:Y:S02]  /*0170*/  UTMACCTL.PF [UR10] ;  /* 0x000000000a0079b9 */ /* 0x0003e40008040000 */
[----:B------:R1:W-:Y:S02]  /*0180*/  UTMACCTL.PF [UR4] ;  /* 0x00000000040079b9 */ /* 0x0003e40008040000 */
[----:B-1----:R-:W-:Y:S01]  /*0190*/  NOP ;  /* 0x0000000000007918 */ /* 0x002fe20000000000 */
.L_x_1:
[----:B------:R-:W-:Y:S05]  /*01a0*/  BSYNC B0 ;  /* 0x0000000000007941 */ /* 0x000fea0003800000 */
.L_x_0:
[----:B------:R-:W1:Y:S01]  /*01b0*/  SHFL.IDX PT, R3, R0, RZ, 0x1f ;  /* 0x00001fff00037589 */ /* 0x000e6200000e0000 */
[----:B--2---:R-:W-:Y:S01]  /*01c0*/  R2UR UR36, R2 ;  /* 0x00000000022472ca */ /* 0x004fe200000e0000 */
[----:B------:R-:W-:-:S12]  /*01d0*/  UISETP.NE.AND UP0, UPT, UR7, 0x1, UPT ;  /* 0x000000010700788c */ /* 0x000fd8000bf05270 */
[----:B------:R-:W-:Y:S02]  /*01e0*/  UIADD3 UR10, UR36, -0x1, URZ ;  /* 0xffffffff240a7890 */ /* 0x000fe4000fffe03f */
[----:B------:R-:W-:Y:S02]  /*01f0*/  UISETP.EQ.AND UP2, UPT, UR36, URZ, !UP0 ;  /* 0x0000003f2400728c */ /* 0x000fe4000c742270 */
[----:B------:R-:W-:Y:S02]  /*0200*/  UISETP.GE.U32.AND UP1, UPT, UR10, 0x4, UPT ;  /* 0x000000040a00788c */ /* 0x000fe4000bf26070 */
[----:B------:R-:W-:Y:S01]  /*0210*/  USEL UR6, URZ, 0x1, !UP2 ;  /* 0x000000013f067887 */ /* 0x000fe2000d000000 */
[----:B-1----:R-:W-:-:S03]  /*0220*/  ISETP.NE.AND P0, PT, R3, RZ, PT ;  /* 0x000000ff0300720c */ /* 0x002fc60003f05270 */
[----:B------:R-:W-:-:S10]  /*0230*/  USEL UR6, UR6, 0x2, UP1 ;  /* 0x0000000206067887 */ /* 0x000fd40008800000 */
[----:B------:R-:W-:Y:S05]  /*0240*/  @P0 BRA `(.L_x_2) ;  /* 0x0000000000480947 */ /* 0x000fea0003800000 */
[----:B------:R-:W1:Y:S01]  /*0250*/  S2UR UR11, SR_CgaCtaId ;  /* 0x00000000000b79c3 */ /* 0x000e620000008800 */
[----:B------:R-:W-:Y:S01]  /*0260*/  UMOV UR4, 0x400 ;  /* 0x0000040000047882 */ /* 0x000fe20000000000 */
[----:B------:R-:W-:Y:S01]  /*0270*/  UMOV UR5, 0x1 ;  /* 0x0000000100057882 */ /* 0x000fe20000000000 */
[----:B------:R-:W-:Y:S01]  /*0280*/  UMOV UR8, 0x80 ;  /* 0x0000008000087882 */ /* 0x000fe20000000000 */
[----:B------:R-:W-:Y:S01]  /*0290*/  ELECT P0, URZ, PT ;  /* 0x00000000003f782f */ /* 0x000fe20003800000 */
[----:B------:R-:W-:-:S04]  /*02a0*/  UIADD3 UR8, -UR8, 0x100000, URZ ;  /* 0x0010000008087890 */ /* 0x000fc8000fffe13f */
[----:B------:R-:W-:Y:S02]  /*02b0*/  USHF.L.U32 UR9, UR8, 0xb, URZ ;  /* 0x0000000b08097899 */ /* 0x000fe4000800063f */
[----:B------:R-:W-:Y:S02]  /*02c0*/  USHF.L.U32 UR8, UR8, 0x1, URZ ;  /* 0x0000000108087899 */ /* 0x000fe4000800063f */
[----:B-1----:R-:W-:Y:S02]  /*02d0*/  ULEA UR11, UR11, UR4, 0x18 ;  /* 0x000000040b0b7291 */ /* 0x002fe4000f8ec03f */
[----:B------:R-:W-:-:S04]  /*02e0*/  UIADD3 UR4, -UR5, 0x100000, URZ ;  /* 0x0010000005047890 */ /* 0x000fc8000fffe13f */
[----:B------:R-:W-:Y:S02]  /*02f0*/  USHF.L.U32 UR5, UR4, 0xb, URZ ;  /* 0x0000000b04057899 */ /* 0x000fe4000800063f */
[----:B------:R-:W-:Y:S01]  /*0300*/  USHF.L.U32 UR4, UR4, 0x1, URZ ;  /* 0x0000000104047899 */ /* 0x000fe2000800063f */
[----:B------:R-:W1:Y:S11]  /*0310*/  FENCE.VIEW.ASYNC.S ;  /* 0x00000000000073c6 */ /* 0x000e760000000000 */
[----:B-1----:R1:W2:Y:S01]  /*0320*/  SYNCS.EXCH.64 URZ, [UR11+0xb050], UR4 ;  /* 0x00b050040b3f75b2 */ /* 0x0022a20008000100 */
[----:B------:R1:W3:Y:S01]  /*0330*/  SYNCS.EXCH.64 URZ, [UR11+0xb060], UR8 ;  /* 0x00b060080b3f75b2 */ /* 0x0002e20008000100 */
[----:B------:R1:W4:Y:S01]  /*0340*/  SYNCS.EXCH.64 URZ, [UR11+0xb058], UR4 ;  /* 0x00b058040b3f75b2 */ /* 0x0003220008000100 */
[----:B------:R1:W1:Y:S01]  /*0350*/  SYNCS.EXCH.64 URZ, [UR11+0xb068], UR8 ;  /* 0x00b068080b3f75b2 */ /* 0x0002620008000100 */
[----:B------:R-:W-:Y:S01]  /*0360*/  NOP ;  /* 0x0000000000007918 */ /* 0x000fe20000000000 */
.L_x_2:
[----:B------:R-:W5:Y:S01]  /*0370*/  SHFL.IDX PT, R2, R0, RZ, 0x1f ;  /* 0x00001fff00027589 */ /* 0x000f6200000e0000 */
[----:B------:R-:W-:Y:S01]  /*0380*/  NOP ;  /* 0x0000000000007918 */ /* 0x000fe20000000000 */
[----:B-----5:R-:W-:-:S13]  /*0390*/  ISETP.NE.AND P0, PT, R2, RZ, PT ;  /* 0x000000ff0200720c */ /* 0x020fda0003f05270 */
[----:B------:R-:W-:Y:S05]  /*03a0*/  @P0 BRA `(.L_x_3) ;  /* 0x0000000000600947 */ /* 0x000fea0003800000 */
[----:B-1----:R-:W1:Y:S01]  /*03b0*/  S2UR UR5, SR_CgaCtaId ;  /* 0x00000000000579c3 */ /* 0x002e620000008800 */
[----:B------:R-:W-:Y:S01]  /*03c0*/  UMOV UR4, 0x400 ;  /* 0x0000040000047882 */ /* 0x000fe20000000000 */
[----:B------:R-:W-:Y:S01]  /*03d0*/  UMOV UR8, 0x1 ;  /* 0x0000000100087882 */ /* 0x000fe20000000000 */
[----:B------:R-:W-:Y:S01]  /*03e0*/  UMOV UR12, 0x100 ;  /* 0x00000100000c7882 */ /* 0x000fe20000000000 */
[----:B------:R-:W-:-:S04]  /*03f0*/  UIADD3 UR8, -UR8, 0x100000, URZ ;  /* 0x0010000008087890 */ /* 0x000fc8000fffe13f */
[----:B------:R-:W-:Y:S02]  /*0400*/  USHF.L.U32 UR9, UR8, 0xb, URZ ;  /* 0x0000000b08097899 */ /* 0x000fe4000800063f */
[----:B------:R-:W-:Y:S01]  /*0410*/  USHF.L.U32 UR8, UR8, 0x1, URZ ;  /* 0x0000000108087899 */ /* 0x000fe2000800063f */
[----:B------:R-:W-:Y:S01]  /*0420*/  ELECT P0, URZ, PT ;  /* 0x00000000003f782f */ /* 0x000fe20003800000 */
[----:B-1----:R-:W-:Y:S02]  /*0430*/  ULEA UR11, UR5, UR4, 0x18 ;  /* 0x00000004050b7291 */ /* 0x002fe4000f8ec03f */
[----:B------:R-:W-:-:S04]  /*0440*/  UIADD3 UR4, -UR12, 0x100000, URZ ;  /* 0x001000000c047890 */ /* 0x000fc8000fffe13f */
[----:B------:R-:W-:Y:S02]  /*0450*/  USHF.L.U32 UR5, UR4, 0xb, URZ ;  /* 0x0000000b04057899 */ /* 0x000fe4000800063f */
[----:B------:R-:W-:Y:S01]  /*0460*/  USHF.L.U32 UR4, UR4, 0x1, URZ ;  /* 0x0000000104047899 */ /* 0x000fe2000800063f */
[----:B------:R-:W1:Y:S03]  /*0470*/  FENCE.VIEW.ASYNC.S ;  /* 0x00000000000073c6 */ /* 0x000e660000000000 */
[----:B-1----:R1:W1:Y:S08]  /*0480*/  SYNCS.EXCH.64 URZ, [UR11+0xb000], UR8 ;  /* 0x00b000080b3f75b2 */ /* 0x0022700008000100 */
[----:B------:R1:W1:Y:S01]  /*0490*/  SYNCS.EXCH.64 URZ, [UR11+0xb028], UR4 ;  /* 0x00b028040b3f75b2 */ /* 0x0002620008000100 */
        /* <DEDUP_REMOVED lines=8> */
[----:B------:R-:W-:Y:S01]  /*0520*/  NOP ;  /* 0x0000000000007918 */ /* 0x000fe20000000000 */
.L_x_3:
        /* <DEDUP_REMOVED lines=21> */
[----:B------:R-:W-:Y:S01]  /*0680*/  NOP ;  /* 0x0000000000007918 */ /* 0x000fe20000000000 */
.L_x_4:
[----:B------:R-:W5:Y:S01]  /*0690*/  SHFL.IDX PT, R2, R0, RZ, 0x1f ;  /* 0x00001fff00027589 */ /* 0x000f6200000e0000 */
[----:B------:R-:W-:Y:S01]  /*06a0*/  ELECT P0, URZ, PT ;  /* 0x00000000003f782f */ /* 0x000fe20003800000 */
[----:B------:R-:W-:Y:S01]  /*06b0*/  NOP ;  /* 0x0000000000007918 */ /* 0x000fe20000000000 */
[----:B-1----:R-:W-:Y:S02]  /*06c0*/  UMOV UR4, 0x80 ;  /* 0x0000008000047882 */ /* 0x002fe40000000000 */
[C---:B-----5:R-:W-:Y:S02]  /*06d0*/  ISETP.NE.OR P0, PT, R2.reuse, RZ, !P0 ;  /* 0x000000ff0200720c */ /* 0x060fe40004705670 */
[----:B------:R-:W-:-:S11]  /*06e0*/  ISETP.NE.AND P2, PT, R2, RZ, PT ;  /* 0x000000ff0200720c */ /* 0x000fd60003f45270 */
[----:B------:R-:W-:Y:S01]  /*06f0*/  VOTEU.ALL UP2, P0 ;  /* 0x00000000003f7886 */ /* 0x000fe20000040000 */
[----:B------:R-:W-:Y:S01]  /*0700*/  VOTEU.ALL UP3, P0 ;  /* 0x00000000003f7886 */ /* 0x000fe20000060000 */
[----:B------:R-:W-:Y:S01]  /*0710*/  VOTEU.ALL UP4, P0 ;  /* 0x00000000003f7886 */ /* 0x000fe20000080000 */
[----:B------:R-:W-:Y:S02]  /*0720*/  VOTEU.ALL UP5, P0 ;  /* 0x00000000003f7886 */ /* 0x000fe400000a0000 */
[----:B------:R-:W1:Y:S01]  /*0730*/  @!UP2 S2UR UR9, SR_CgaCtaId ;  /* 0x000000000009a9c3 */ /* 0x000e620000008800 */
[----:B------:R-:W-:Y:S01]  /*0740*/  @!UP2 UMOV UR8, 0x400 ;  /* 0x000004000008a882 */ /* 0x000fe20000000000 */
[----:B------:R-:W-:-:S04]  /*0750*/  @!UP2 UIADD3 UR4, -UR4, 0x100000, URZ ;  /* 0x001000000404a890 */ /* 0x000fc8000fffe13f */
[----:B------:R-:W-:Y:S02]  /*0760*/  @!UP2 USHF.L.U32 UR5, UR4, 0xb, URZ ;  /* 0x0000000b0405a899 */ /* 0x000fe4000800063f */
[----:B------:R-:W-:Y:S02]  /*0770*/  @!UP2 USHF.L.U32 UR4, UR4, 0x1, URZ ;  /* 0x000000010404a899 */ /* 0x000fe4000800063f */
[----:B-1----:R-:W-:Y:S01]  /*0780*/  @!UP2 ULEA UR8, UR9, UR8, 0x18 ;  /* 0x000000080908a291 */ /* 0x002fe2000f8ec03f */
[----:B------:R-:W-:Y:S01]  /*0790*/  VOTEU.ALL UP2, P0 ;  /* 0x00000000003f7886 */ /* 0x000fe20000040000 */
[----:B------:R-:W1:Y:S10]  /*07a0*/  FENCE.VIEW.ASYNC.S ;  /* 0x00000000000073c6 */ /* 0x000e740000000000 */
[----:B-1----:R1:W1:Y:S01]  /*07b0*/  @!UP2 SYNCS.EXCH.64 URZ, [UR8+0xb090], UR4 ;  /* 0x00b09004083fa5b2 */ /* 0x0022620008000100 */
[----:B------:R1:W1:Y:S01]  /*07c0*/  @!UP3 SYNCS.EXCH.64 URZ, [UR8+0xb098], UR4 ;  /* 0x00b09804083fb5b2 */ /* 0x0002620008000100 */
[----:B------:R1:W1:Y:S01]  /*07d0*/  @!UP4 SYNCS.EXCH.64 URZ, [UR8+0xb0a0], UR4 ;  /* 0x00b0a004083fc5b2 */ /* 0x0002620008000100 */
[----:B------:R1:W1:Y:S01]  /*07e0*/  @!UP5 SYNCS.EXCH.64 URZ, [UR8+0xb0a8], UR4 ;  /* 0x00b0a804083fd5b2 */ /* 0x0002620008000100 */
[----:B------:R-:W-:Y:S01]  /*07f0*/  NOP ;  /* 0x0000000000007918 */ /* 0x000fe20000000000 */
[----:B------:R-:W-:Y:S05]  /*0800*/  @P2 BRA `(.L_x_5) ;  /* 0x0000000000402947 */ /* 0x000fea0003800000 */
[----:B-1----:R-:W1:Y:S01]  /*0810*/  S2UR UR5, SR_CgaCtaId ;  /* 0x00000000000579c3 */ /* 0x002e620000008800 */
[----:B------:R-:W-:Y:S01]  /*0820*/  UMOV UR4, 0x400 ;  /* 0x0000040000047882 */ /* 0x000fe20000000000 */
[----:B------:R-:W-:Y:S01]  /*0830*/  UMOV UR8, 0x20 ;  /* 0x0000002000087882 */ /* 0x000fe20000000000 */
[----:B------:R-:W-:Y:S01]  /*0840*/  UMOV UR9, 0x80 ;  /* 0x0000008000097882 */ /* 0x000fe20000000000 */
[----:B------:R-:W-:Y:S01]  /*0850*/  ELECT P0, URZ, PT ;  /* 0x00000000003f782f */ /* 0x000fe20003800000 */
[----:B-1----:R-:W-:Y:S02]  /*0860*/  ULEA UR11, UR5, UR4, 0x18 ;  /* 0x00000004050b7291 */ /* 0x002fe4000f8ec03f */
[----:B------:R-:W-:-:S04]  /*0870*/  UIADD3 UR4, -UR8, 0x100000, URZ ;  /* 0x0010000008047890 */ /* 0x000fc8000fffe13f */
[----:B------:R-:W-:Y:S02]  /*0880*/  USHF.L.U32 UR5, UR4, 0xb, URZ ;  /* 0x0000000b04057899 */ /* 0x000fe4000800063f */
[----:B------:R-:W-:Y:S02]  /*0890*/  USHF.L.U32 UR4, UR4, 0x1, URZ ;  /* 0x0000000104047899 */ /* 0x000fe4000800063f */
[----:B------:R-:W-:-:S04]  /*08a0*/  UIADD3 UR8, -UR9, 0x100000, URZ ;  /* 0x0010000009087890 */ /* 0x000fc8000fffe13f */
[----:B------:R-:W-:Y:S02]  /*08b0*/  USHF.L.U32 UR9, UR8, 0xb, URZ ;  /* 0x0000000b08097899 */ /* 0x000fe4000800063f */
[----:B------:R-:W-:Y:S01]  /*08c0*/  USHF.L.U32 UR8, UR8, 0x1, URZ ;  /* 0x0000000108087899 */ /* 0x000fe2000800063f */
[----:B------:R-:W1:Y:S03]  /*08d0*/  FENCE.VIEW.ASYNC.S ;  /* 0x00000000000073c6 */ /* 0x000e660000000000 */
[----:B-1----:R1:W1:Y:S08]  /*08e0*/  SYNCS.EXCH.64 URZ, [UR11+0xb0c0], UR4 ;  /* 0x00b0c0040b3f75b2 */ /* 0x0022700008000100 */
[----:B------:R1:W1:Y:S01]  /*08f0*/  SYNCS.EXCH.64 URZ, [UR11+0xb0c8], UR8 ;  /* 0x00b0c8080b3f75b2 */ /* 0x0002620008000100 */
[----:B------:R-:W-:Y:S01]  /*0900*/  NOP ;  /* 0x0000000000007918 */ /* 0x000fe20000000000 */
.L_x_5:
[----:B------:R-:W-:Y:S01]  /*0910*/  ISETP.NE.AND P0, PT, RZ, UR36, PT ;  /* 0x00000024ff007c0c */ /* 0x000fe2000bf05270 */
[----:B------:R-:W-:Y:S01]  /*0920*/  NOP ;  /* 0x0000000000007918 */ /* 0x000fe20000000000 */
[----:B------:R-:W-:Y:S01]  /*0930*/  MOV R0, UR7 ;  /* 0x0000000700007c02 */ /* 0x000fe20008000f00 */
[----:B-1234-:R-:W-:Y:S03]  /*0940*/  BAR.SYNC.DEFER_BLOCKING 0x0 ;  /* 0x0000000000007b1d */ /* 0x01efe60000010000 */
[----:B------:R-:W-:-:S07]  /*0950*/  ISETP.EQ.AND P2, PT, R0, 0x1, P1 ;  /* 0x000000010000780c */ /* 0x000fce0000f42270 */
[----:B------:R-:W-:Y:S06]  /*0960*/  @!P0 BRA `(.L_x_6) ;  /* 0x0000009c00948947 */ /* 0x000fec0003800000 */
[----:B------:R-:W-:-:S06]  /*0970*/  UISETP.GT.U32.AND UP2, UPT, UR10, 0x3, UPT ;  /* 0x000000030a00788c */ /* 0x000fcc000bf44070 */
[----:B------:R-:W-:-:S13]  /*0980*/  PLOP3.LUT P0, PT, PT, PT, UP2, 0x80, 0x0 ;  /* 0x000000000000781c */ /* 0x000fda0003f0f028 */
[----:B------:R-:W-:Y:S05]  /*0990*/  @P0 EXIT ;  /* 0x000000000000094d */ /* 0x000fea0003800000 */
.L_x_7:
[----:B------:R-:W-:-:S08]  /*09a0*/  NOP ;  /* 0x0000000000007918 */ /* 0x000fd00000000000 */
[----:B------:R-:W1:Y:S02]  /*09b0*/  USETMAXREG.TRY_ALLOC.CTAPOOL UP2, 0xf0 ;  /* 0x000000f0000079c8 */ /* 0x000e640008040600 */
[----:B-1----:R-:W-:-:S13]  /*09c0*/  PLOP3.LUT P0, PT, PT, PT, UP2, 0x80, 0x0 ;  /* 0x000000000000781c */ /* 0x002fda0003f0f028 */
[----:B------:R-:W-:Y:S05]  /*09d0*/  @!P0 BRA `(.L_x_7) ;  /* 0xfffffffc00f08947 */ /* 0x000fea000383ffff */
[----:B------:R-:W-:Y:S01]  /*09e0*/  UISETP.NE.AND UP2, UPT, UR36, 0x1, UPT ;  /* 0x000000012400788c */ /* 0x000fe2000bf45270 */
[----:B------:R-:W1:Y:S01]  /*09f0*/  S2UR UR42, SR_CTAID.X ;  /* 0x00000000002a79c3 */ /* 0x000e620000002500 */
[----:B------:R-:W-:Y:S01]  /*0a00*/  UMOV UR4, URZ ;  /* 0x0000003f00047c82 */ /* 0x000fe20008000000 */
[----:B------:R-:W-:-:S03]  /*0a10*/  UMOV UR5, URZ ;  /* 0x0000003f00057c82 */ /* 0x000fc60008000000 */
[----:B------:R-:W-:-:S13]  /*0a20*/  PLOP3.LUT P0, PT, PT, PT, UP2, 0x80, 0x0 ;  /* 0x000000000000781c */ /* 0x000fda0003f0f028 */
[----:B------:R-:W-:Y:S05]  /*0a30*/  @!P0 BRA `(.L_x_8) ;  /* 0x00000000003c8947 */ /* 0x000fea0003800000 */
[----:B------:R-:W-:Y:S01]  /*0a40*/  UISETP.NE.AND UP2, UPT, UR36, 0x2, UPT ;  /* 0x000000022400788c */ /* 0x000fe2000bf45270 */
[----:B------:R-:W-:-:S05]  /*0a50*/  UMOV UR5, 0x1 ;  /* 0x0000000100057882 */ /* 0x000fca0000000000 */
[----:B------:R-:W-:-:S13]  /*0a60*/  PLOP3.LUT P1, PT, PT, PT, UP2, 0x80, 0x0 ;  /* 0x000000000000781c */ /* 0x000fda0003f2f028 */
[----:B------:R-:W-:Y:S05]  /*0a70*/  @!P1 BRA `(.L_x_8) ;  /* 0x00000000002c9947 */ /* 0x000fea0003800000 */
[----:B------:R-:W-:-:S06]  /*0a80*/  UISETP.NE.AND UP2, UPT, UR36, 0x3, UPT ;  /* 0x000000032400788c */ /* 0x000fcc000bf45270 */
[----:B------:R-:W-:-:S13]  /*0a90*/  PLOP3.LUT P1, PT, PT, PT, UP2, 0x80, 0x0 ;  /* 0x000000000000781c */ /* 0x000fda0003f2f028 */
[----:B------:R-:W-:Y:S05]  /*0aa0*/  @!P1 BRA `(.L_x_9) ;  /* 0x0000000000189947 */ /* 0x000fea0003800000 */
[----:B------:R-:W-:-:S11]  /*0ab0*/  UISETP.NE.AND UP2, UPT, UR36, 0x4, UPT ;  /* 0x000000042400788c */ /* 0x000fd6000bf45270 */
[----:B------:R-:W-:Y:S01]  /*0ac0*/  @!UP2 UMOV UR4, 0x1 ;  /* 0x000000010004a882 */ /* 0x000fe20000000000 */
[----:B------:R-:W-:Y:S01]  /*0ad0*/  @!UP2 UMOV UR5, 0x1 ;  /* 0x000000010005a882 */ /* 0x000fe20000000000 */
[----:B------:R-:W-:Y:S01]  /*0ae0*/  @UP2 UMOV UR4, URZ ;  /* 0x0000003f00042c82 */ /* 0x000fe20008000000 */
[----:B------:R-:W-:Y:S01]  /*0af0*/  @UP2 UMOV UR5, URZ ;  /* 0x0000003f00052c82 */ /* 0x000fe20008000000 */
[----:B------:R-:W-:Y:S05]  /*0b00*/  BRA `(.L_x_8) ;  /* 0x0000000000087947 */ /* 0x000fea0003800000 */
.L_x_9:
[----:B------:R-:W-:Y:S01]  /*0b10*/  UMOV UR4, 0x1 ;  /* 0x0000000100047882 */ /* 0x000fe20000000000 */
[----:B------:R-:W-:-:S05]  /*0b20*/  UMOV UR5, URZ ;  /* 0x0000003f00057c82 */ /* 0x000fca0008000000 */
.L_x_8:
[----:B------:R-:W-:Y:S05]  /*0b30*/  @!P0 BRA `(.L_x_10) ;  /* 0x00000000003c8947 */ /* 0x000fea0003800000 */
[----:B------:R-:W-:-:S06]  /*0b40*/  UISETP.NE.AND UP2, UPT, UR36, 0x2, UPT ;  /* 0x000000022400788c */ /* 0x000fcc000bf45270 */
[----:B------:R-:W-:-:S13]  /*0b50*/  PLOP3.LUT P0, PT, PT, PT, UP2, 0x80, 0x0 ;  /* 0x000000000000781c */ /* 0x000fda0003f0f028 */
[----:B------:R-:W-:Y:S05]  /*0b60*/  @!P0 BRA `(.L_x_11) ;  /* 0x0000000000288947 */ /* 0x000fea0003800000 */
[----:B------:R-:W-:-:S06]  /*0b70*/  UISETP.NE.AND UP2, UPT, UR36, 0x3, UPT ;  /* 0x000000032400788c */ /* 0x000fcc000bf45270 */
[----:B------:R-:W-:-:S13]  /*0b80*/  PLOP3.LUT P0, PT, PT, PT, UP2, 0x80, 0x0 ;  /* 0x000000000000781c */ /* 0x000fda0003f0f028 */
[----:B------:R-:W-:Y:S05]  /*0b90*/  @!P0 BRA `(.L_x_12) ;  /* 0x0000000000148947 */ /* 0x000fea0003800000 */
[----:B------:R-:W-:-:S06]  /*0ba0*/  UISETP.NE.AND UP2, UPT, UR36, 0x4, UPT ;  /* 0x000000042400788c */ /* 0x000fcc000bf45270 */
[----:B------:R-:W-:-:S13]  /*0bb0*/  PLOP3.LUT P0, PT, PT, PT, UP2, 0x80, 0x0 ;  /* 0x000000000000781c */ /* 0x000fda0003f0f028 */
[----:B------:R-:W-:Y:S05]  /*0bc0*/  @P0 BRA `(.L_x_13) ;  /* 0x00000000001c0947 */ /* 0x000fea0003800000 */
[----:B-1----:R-:W-:Y:S01]  /*0bd0*/  ULEA UR42, UR42, 0x3, 0x1 ;  /* 0x000000032a2a7891 */ /* 0x002fe2000f8e083f */
[----:B------:R-:W-:Y:S11]  /*0be0*/  BRA `(.L_x_13) ;  /* 0x0000000000147947 */ /* 0x000ff60003800000 */
.L_x_12:
[----:B-1----:R-:W-:Y:S01]  /*0bf0*/  ULEA UR42, UR42, 0x2, 0x1 ;  /* 0x000000022a2a7891 */ /* 0x002fe2000f8e083f */
[----:B------:R-:W-:Y:S11]  /*0c00*/  BRA `(.L_x_13) ;  /* 0x00000000000c7947 */ /* 0x000ff60003800000 */
.L_x_11:
[----:B-1----:R-:W-:Y:S01]  /*0c10*/  ULEA UR42, UR42, 0x1, 0x1 ;  /* 0x000000012a2a7891 */ /* 0x002fe2000f8e083f */
[----:B------:R-:W-:Y:S11]  /*0c20*/  BRA `(.L_x_13) ;  /* 0x0000000000047947 */ /* 0x000ff60003800000 */
.L_x_10:
[----:B-1----:R-:W-:-:S12]  /*0c30*/  USHF.L.U32 UR42, UR42, 0x1, URZ ;  /* 0x000000012a2a7899 */ /* 0x002fd8000800063f */
.L_x_13:
[----:B------:R-:W-:-:S04]  /*0c40*/  ULOP3.LUT UR6, UR6, 0x1, URZ, 0xfc, !UPT ;  /* 0x0000000106067892 */ /* 0x000fc8000f8efc3f */
[----:B------:R-:W-:-:S06]  /*0c50*/  UISETP.NE.AND UP2, UPT, UR6, 0x3, UPT ;  /* 0x000000030600788c */ /* 0x000fcc000bf45270 */
[----:B------:R-:W-:-:S13]  /*0c60*/  PLOP3.LUT P0, PT, PT, PT, UP2, 0x80, 0x0 ;  /* 0x000000000000781c */ /* 0x000fda0003f0f028 */
[----:B------:R-:W-:Y:S05]  /*0c70*/  @!P0 BRA `(.L_x_14) ;  /* 0x0000000000048947 */ /* 0x000fea0003800000 */
[----:B-1----:R-:W-:Y:S01]  /*0c80*/  BPT.TRAP 0x1 ;  /* 0x000000040000795c */ /* 0x002fe20000300000 */
.L_x_14:
[----:B------:R-:W2:Y:S01]  /*0c90*/  S2UR UR6, SR_CgaCtaId ;  /* 0x00000000000679c3 */ /* 0x000ea20000008800 */
[----:B------:R-:W-:Y:S01]  /*0ca0*/  UMOV UR37, 0x400 ;  /* 0x0000040000257882 */ /* 0x000fe20000000000 */
[----:B------:R-:W-:-:S04]  /*0cb0*/  MOV R0, UR4 ;  /* 0x0000000400007c02 */ /* 0x000fc80008000f00 */
[----:B------:R-:W-:Y:S01]  /*0cc0*/  SHF.L.U32 R0, R0, 0x1f, RZ ;  /* 0x0000001f00007819 */ /* 0x000fe200000006ff */
[----:B--2---:R-:W-:-:S04]  /*0cd0*/  ULEA UR37, UR6, UR37, 0x18 ;  /* 0x0000002506257291 */ /* 0x004fc8000f8ec03f */
[----:B------:R-:W-:-:S09]  /*0ce0*/  ULEA UR6, UR5, UR37, 0x3 ;  /* 0x0000002505067291 */ /* 0x000fd2000f8e183f */
[----:B------:R-:W2:Y:S02]  /*0cf0*/  SYNCS.PHASECHK.TRANS64.TRYWAIT P1, [UR6+0xb050], R0 ;  /* 0x00b05000ff0075a7 */ /* 0x000ea40008020146 */
[----:B--2---:R-:W-:Y:S05]  /*0d00*/  @!P1 BRA `(.L_x_15) ;  /* 0x000000a800b89947 */ /* 0x004fea0003800000 */
.L_x_87:
[----:B------:R-:W-:Y:S05]  /*0d10*/  @!P0 BRA `(.L_x_16) ;  /* 0x0000000000048947 */ /* 0x000fea0003800000 */
[----:B-1----:R-:W-:Y:S01]  /*0d20*/  BPT.TRAP 0x1 ;  /* 0x000000040000795c */ /* 0x002fe20000300000 */
.L_x_16:
[----:B------:R-:W-:Y:S01]  /*0d30*/  SHF.L.U32 R5, RZ, 0x1f, RZ ;  /* 0x0000001fff057819 */ /* 0x000fe200000006ff */
[----:B------:R-:W-:Y:S01]  /*0d40*/  UIADD3 UR11, UR37, 0xb090, URZ ;  /* 0x0000b090250b7890 */ /* 0x000fe2000fffe03f */
[----:B------:R-:W-:Y:S02]  /*0d50*/  ISETP.NE.AND P2, PT, RZ, UR10, PT ;  /* 0x0000000aff007c0c */ /* 0x000fe4000bf45270 */
[----:B------:R-:W3:Y:S02]  /*0d60*/  SYNCS.PHASECHK.TRANS64.TRYWAIT P1, [UR37+0xb000], R5 ;  /* 0x00b00005ff0075a7 */ /* 0x000ee40008020165 */
[----:B---3--:R-:W-:Y:S09]  /*0d70*/  @!P1 BRA `(.L_x_17) ;  /* 0x000000a800b49947 */ /* 0x008ff20003800000 */
.L_x_88:
[----:B------:R-:W-:Y:S01]  /*0d80*/  ULEA UR10, UR10, UR11, 0x3 ;  /* 0x0000000b0a0a7291 */ /* 0x000fe2000f8e183f */
[----:B--2---:R-:W-:Y:S01]  /*0d90*/  SEL R0, RZ, 0x1, P2 ;  /* 0x00000001ff007807 */ /* 0x004fe20001000000 */
[----:B------:R-:W-:-:S03]  /*0da0*/  UIADD3 UR9, UR36, -0x1, URZ ;  /* 0xffffffff24097890 */ /* 0x000fc6000fffe03f */
[----:B------:R-:W-:Y:S01]  /*0db0*/  SHF.L.U32 R0, R0, 0x1f, RZ ;  /* 0x0000001f00007819 */ /* 0x000fe200000006ff */
[----:B------:R-:W-:-:S03]  /*0dc0*/  USHF.L.U32 UR9, UR9, 0x3, URZ ;  /* 0x0000000309097899 */ /* 0x000fc6000800063f */
[----:B------:R-:W2:Y:S02]  /*0dd0*/  SYNCS.PHASECHK.TRANS64.TRYWAIT P1, [UR10], R0 ;  /* 0x00000000ff0075a7 */ /* 0x000ea4000802014a */
[----:B--2---:R-:W-:Y:S07]  /*0de0*/  @!P1 BRA `(.L_x_18) ;  /* 0x000000a800b09947 */ /* 0x004fee0003800000 */
.L_x_89:
[----:B------:R-:W-:Y:S01]  /*0df0*/  USHF.R.U32.HI UR4, URZ, 0x4, UR37 ;  /* 0x000000043f047899 */ /* 0x000fe20008011625 */
[----:B------:R-:W-:Y:S01]  /*0e00*/  WARPGROUP.ARRIVE ;  /* 0x00000000000079c5 */ /* 0x000fe20000000000 */
[----:B------:R-:W-:Y:S02]  /*0e10*/  UIADD3 UR6, UR37, 0x1000, URZ ;  /* 0x0000100025067890 */ /* 0x000fe4000fffe03f */
[----:B------:R-:W-:Y:S02]  /*0e20*/  ULOP3.LUT UR4, UR4, 0x3fff, URZ, 0xc0, !UPT ;  /* 0x00003fff04047892 */ /* 0x000fe4000f8ec03f */
[----:B------:R-:W-:Y:S02]  /*0e30*/  USHF.R.U32.HI UR6, URZ, 0x4, UR6 ;  /* 0x000000043f067899 */ /* 0x000fe40008011606 */
[----:B------:R-:W-:Y:S02]  /*0e40*/  ULOP3.LUT UR4, UR4, 0x10000, URZ, 0xfc, !UPT ;  /* 0x0001000004047892 */ /* 0x000fe4000f8efc3f */
[----:B------:R-:W-:-:S02]  /*0e50*/  ULOP3.LUT UR8, UR6, 0x3fff, URZ, 0xc0, !UPT ;  /* 0x00003fff06087892 */ /* 0x000fc4000f8ec03f */
[----:B------:R-:W-:Y:S02]  /*0e60*/  ULEA UR4, UR5, UR4, 0x7 ;  /* 0x0000000405047291 */ /* 0x000fe4000f8e383f */
[----:B------:R-:W-:Y:S01]  /*0e70*/  ULOP3.LUT UR10, UR8, 0x10000, URZ, 0xfc, !UPT ;  /* 0x00010000080a7892 */ /* 0x000fe2000f8efc3f */
[----:B------:R-:W-:Y:S01]  /*0e80*/  UMOV UR5, 0xc0000010 ;  /* 0xc000001000057882 */ /* 0x000fe20000000000 */
[----:B------:R-:W-:-:S05]  /*0e90*/  UMOV UR7, 0xc0000010 ;  /* 0xc000001000077882 */ /* 0x000fca0000000000 */
[----:B------:R-:W-:Y:S02]  /*0ea0*/  UMOV UR6, UR10 ;  /* 0x0000000a00067c82 */ /* 0x000fe40008000000 */
[----:B------:R-:W-:Y:S01]  /*0eb0*/  HGMMA.64x256x16.F32 R24, gdesc[UR4], RZ, !UPT, gsb0 ;  /* 0x03e00000041879f0 */ /* 0x000fe2000c0008ff */
[----:B------:R-:W-:Y:S02]  /*0ec0*/  ULDC UR6, c[0x0][0x604] ;  /* 0x0001810000067ab9 */ /* 0x000fe40000000800 */
[----:B------:R-:W-:Y:S02]  /*0ed0*/  WARPGROUP.DEPBAR.LE gsb0, 0x0 ;  /* 0x00008000000079c5 */ /* 0x000fe40000010000 */
[----:B--2---:R-:W-:-:S04]  /*0ee0*/  FMNMX R3, R24, R25, !PT ;  /* 0x0000001918037209 */ /* 0x004fc80007800000 */
[----:B------:R-:W-:-:S04]  /*0ef0*/  FMNMX R0, R28, R3, !PT ;  /* 0x000000031c007209 */ /* 0x000fc80007800000 */
        /* <DEDUP_REMOVED lines=60> */
[----:B------:R-:W-:-:S05]  /*12c0*/  FMNMX R3, R149, R0, !PT ;  /* 0x0000000095037209 */ /* 0x000fca0007800000 */
[----:B------:R-:W2:Y:S02]  /*12d0*/  SHFL.BFLY PT, R0, R3, 0x1, 0x1f ;  /* 0x0c201f0003007f89 */ /* 0x000ea400000e0000 */
[----:B--2---:R-:W-:Y:S02]  /*12e0*/  FMNMX R4, R3, R0, !PT ;  /* 0x0000000003047209 */ /* 0x004fe40007800000 */
[----:B------:R-:W-:-:S03]  /*12f0*/  FMNMX R3, R26, R27, !PT ;  /* 0x0000001b1a037209 */ /* 0x000fc60007800000 */
[----:B------:R-:W2:Y:S02]  /*1300*/  SHFL.BFLY PT, R7, R4, 0x2, 0x1f ;  /* 0x0c401f0004077f89 */ /* 0x000ea400000e0000 */
[----:B--2---:R-:W-:Y:S02]  /*1310*/  FMNMX R0, R4, R7, !PT ;  /* 0x0000000704007209 */ /* 0x004fe40007800000 */
[----:B------:R-:W-:Y:S02]  /*1320*/  FMNMX R4, R30, R3, !PT ;  /* 0x000000031e047209 */ /* 0x000fe40007800000 */
[C---:B------:R-:W-:Y:S02]  /*1330*/  FSETP.NEU.AND P1, PT, R0.reuse, -INF , PT ;  /* 0xff8000000000780b */ /* 0x040fe40003f2d000 */
[----:B------:R-:W-:Y:S02]  /*1340*/  FMNMX R3, R31, R4, !PT ;  /* 0x000000041f037209 */ /* 0x000fe40007800000 */
[----:B------:R-:W-:-:S02]  /*1350*/  FSEL R2, R0, RZ, P1 ;  /* 0x000000ff00027208 */ /* 0x000fc40000800000 */
[----:B------:R-:W-:-:S03]  /*1360*/  FMNMX R4, R34, R3, !PT ;  /* 0x0000000322047209 */ /* 0x000fc60007800000 */
[----:B------:R-:W-:Y:S01]  /*1370*/  FMUL R2, R2, UR6 ;  /* 0x0000000602027c20 */ /* 0x000fe20008400000 */
[----:B------:R-:W-:-:S03]  /*1380*/  FMNMX R3, R35, R4, !PT ;  /* 0x0000000423037209 */ /* 0x000fc60007800000 */
[--C-:B------:R-:W-:Y:S01]  /*1390*/  FFMA R7, R25, UR6, -R2.reuse ;  /* 0x0000000619077c23 */ /* 0x100fe20008000802 */
[--C-:B------:R-:W-:Y:S01]  /*13a0*/  FFMA R6, R28, UR6, -R2.reuse ;  /* 0x000000061c067c23 */ /* 0x100fe20008000802 */
[--C-:B------:R-:W-:Y:S01]  /*13b0*/  FFMA R13, R37, UR6, -R2.reuse ;  /* 0x00000006250d7c23 */ /* 0x100fe20008000802 */
[--C-:B------:R-:W-:Y:S01]  /*13c0*/  FFMA R9, R29, UR6, -R2.reuse ;  /* 0x000000061d097c23 */ /* 0x100fe20008000802 */
[--C-:B------:R-:W-:Y:S01]  /*13d0*/  FFMA R11, R33, UR6, -R2.reuse ;  /* 0x00000006210b7c23 */ /* 0x100fe20008000802 */
[----:B------:R-:W-:Y:S01]  /*13e0*/  FSETP.GEU.AND P1, PT, R7, -126, PT ;  /* 0xc2fc00000700780b */ /* 0x000fe20003f2e000 */
        /* <DEDUP_REMOVED lines=11> */
[--C-:B------:R-:W-:Y:S01]  /*14a0*/  FFMA R8, R36, UR6, -R2.reuse ;  /* 0x0000000624087c23 */ /* 0x100fe20008000802 */
[----:B------:R-:W-:Y:S01]  /*14b0*/  @!P1 FMUL R7, R7, 0.5 ;  /* 0x3f00000007079820 */ /* 0x000fe20000400000 */
[--C-:B------:R-:W-:Y:S01]  /*14c0*/  FFMA R10, R44, UR6, -R2.reuse ;  /* 0x000000062c0a7c23 */ /* 0x100fe20008000802 */
[----:B------:R-:W-:Y:S01]  /*14d0*/  @!P2 FMUL R6, R6, 0.5 ;  /* 0x3f0000000606a820 */ /* 0x000fe20000400000 */
[--C-:B------:R-:W-:Y:S01]  /*14e0*/  FFMA R12, R52, UR6, -R2.reuse ;  /* 0x00000006340c7c23 */ /* 0x100fe20008000802 */
[----:B------:R-:W-:Y:S01]  /*14f0*/  @!P3 FMUL R9, R9, 0.5 ;  /* 0x3f0000000909b820 */ /* 0x000fe20000400000 */
[----:B------:R-:W-:Y:S01]  /*1500*/  FMNMX R4, R38, R3, !PT ;  /* 0x0000000326047209 */ /* 0x000fe20007800000 */
[----:B------:R-:W2:Y:S01]  /*1510*/  MUFU.EX2 R7, R7 ;  /* 0x0000000700077308 */ /* 0x000ea20000000800 */
[----:B------:R-:W-:Y:S01]  /*1520*/  @!P5 FMUL R11, R11, 0.5 ;  /* 0x3f0000000b0bd820 */ /* 0x000fe20000400000 */
[----:B------:R-:W-:Y:S01]  /*1530*/  @!P6 FMUL R24, R24, 0.5 ;  /* 0x3f0000001818e820 */ /* 0x000fe20000400000 */
[----:B------:R-:W-:Y:S01]  /*1540*/  FMNMX R3, R39, R4, !PT ;  /* 0x0000000427037209 */ /* 0x000fe20007800000 */
[----:B------:R-:W-:Y:S01]  /*1550*/  @!P4 FMUL R28, R28, 0.5 ;  /* 0x3f0000001c1cc820 */ /* 0x000fe20000400000 */
[--C-:B------:R-:W-:Y:S01]  /*1560*/  FFMA R25, R61, UR6, -R2.reuse ;  /* 0x000000063d197c23 */ /* 0x100fe20008000802 */
[--C-:B------:R-:W-:Y:S01]  /*1570*/  FFMA R21, R53, UR6, -R2.reuse ;  /* 0x0000000635157c23 */ /* 0x100fe20008000802 */
[----:B------:R-:W-:Y:S01]  /*1580*/  FMNMX R4, R42, R3, !PT ;  /* 0x000000032a047209 */ /* 0x000fe20007800000 */
[----:B------:R-:W3:Y:S01]  /*1590*/  MUFU.EX2 R6, R6 ;  /* 0x0000000600067308 */ /* 0x000ee20000000800 */
[--C-:B------:R-:W-:Y:S01]  /*15a0*/  FFMA R23, R57, UR6, -R2.reuse ;  /* 0x0000000639177c23 */ /* 0x100fe20008000802 */
[--C-:B------:R-:W-:Y:S01]  /*15b0*/  FFMA R36, R48, UR6, -R2.reuse ;  /* 0x0000000630247c23 */ /* 0x100fe20008000802 */
[----:B------:R-:W-:Y:S01]  /*15c0*/  FMNMX R3, R43, R4, !PT ;  /* 0x000000042b037209 */ /* 0x000fe20007800000 */
[--C-:B------:R-:W-:Y:S01]  /*15d0*/  FFMA R40, R56, UR6, -R2.reuse ;  /* 0x0000000638287c23 */ /* 0x100fe20008000802 */
[--C-:B------:R-:W-:Y:S01]  /*15e0*/  FFMA R44, R64, UR6, -R2.reuse ;  /* 0x00000006402c7c23 */ /* 0x100fe20008000802 */
[--C-:B------:R-:W-:Y:S01]  /*15f0*/  FFMA R37, R73, UR6, -R2.reuse ;  /* 0x0000000649257c23 */ /* 0x100fe20008000802 */
[----:B------:R-:W-:Y:S01]  /*1600*/  FMNMX R4, R46, R3, !PT ;  /* 0x000000032e047209 */ /* 0x000fe20007800000 */
[----:B------:R-:W4:Y:S01]  /*1610*/  MUFU.EX2 R9, R9 ;  /* 0x0000000900097308 */ /* 0x000f220000000800 */
[----:B--2---:R-:W-:Y:S01]  /*1620*/  @!P1 FMUL R7, R7, R7 ;  /* 0x0000000707079220 */ /* 0x004fe20000400000 */
[----:B------:R-:W-:Y:S01]  /*1630*/  FSETP.GEU.AND P1, PT, R13, -126, PT ;  /* 0xc2fc00000d00780b */ /* 0x000fe20003f2e000 */
[--C-:B------:R-:W-:Y:S01]  /*1640*/  FFMA R29, R65, UR6, -R2.reuse ;  /* 0x00000006411d7c23 */ /* 0x100fe20008000802 */
[----:B------:R-:W-:Y:S01]  /*1650*/  FMNMX R3, R47, R4, !PT ;  /* 0x000000042f037209 */ /* 0x000fe20007800000 */
[--C-:B------:R-:W-:Y:S01]  /*1660*/  FFMA R33, R69, UR6, -R2.reuse ;  /* 0x0000000645217c23 */ /* 0x100fe20008000802 */
[--C-:B------:R-:W-:Y:S01]  /*1670*/  FFMA R14, R60, UR6, -R2.reuse ;  /* 0x000000063c0e7c23 */ /* 0x100fe20008000802 */
[--C-:B------:R-:W-:Y:S01]  /*1680*/  FFMA R16, R68, UR6, -R2.reuse ;  /* 0x0000000644107c23 */ /* 0x100fe20008000802 */
[----:B------:R-:W2:Y:S01]  /*1690*/  MUFU.EX2 R11, R11 ;  /* 0x0000000b000b7308 */ /* 0x000ea20000000800 */
[----:B---3--:R-:W-:Y:S01]  /*16a0*/  @!P2 FMUL R6, R6, R6 ;  /* 0x000000060606a220 */ /* 0x008fe20000400000 */
[----:B------:R-:W-:Y:S01]  /*16b0*/  FSETP.GEU.AND P2, PT, R32, -126, PT ;  /* 0xc2fc00002000780b */ /* 0x000fe20003f4e000 */
[--C-:B------:R-:W-:Y:S01]  /*16c0*/  FFMA R18, R76, UR6, -R2.reuse ;  /* 0x000000064c127c23 */ /* 0x100fe20008000802 */
[----:B------:R-:W-:Y:S01]  /*16d0*/  FMNMX R4, R50, R3, !PT ;  /* 0x0000000332047209 */ /* 0x000fe20007800000 */
[--C-:B------:R-:W-:Y:S01]  /*16e0*/  FFMA R49, R85, UR6, -R2.reuse ;  /* 0x0000000655317c23 */ /* 0x100fe20008000802 */
[--C-:B------:R-:W-:Y:S01]  /*16f0*/  FFMA R41, R77, UR6, -R2.reuse ;  /* 0x000000064d297c23 */ /* 0x100fe20008000802 */
[----:B------:R-:W-:Y:S01]  /*1700*/  @!P1 FMUL R13, R13, 0.5 ;  /* 0x3f0000000d0d9820 */ /* 0x000fe20000400000 */
[----:B------:R-:W3:Y:S01]  /*1710*/  MUFU.EX2 R24, R24 ;  /* 0x0000001800187308 */ /* 0x000ee20000000800 */
[----:B----4-:R-:W-:Y:S01]  /*1720*/  @!P3 FMUL R9, R9, R9 ;  /* 0x000000090909b220 */ /* 0x010fe20000400000 */
[----:B------:R-:W-:Y:S01]  /*1730*/  FSETP.GEU.AND P3, PT, R15, -126, PT ;  /* 0xc2fc00000f00780b */ /* 0x000fe20003f6e000 */
[--C-:B------:R-:W-:Y:S01]  /*1740*/  FFMA R45, R81, UR6, -R2.reuse ;  /* 0x00000006512d7c23 */ /* 0x100fe20008000802 */
[----:B------:R-:W-:Y:S01]  /*1750*/  FMNMX R3, R51, R4, !PT ;  /* 0x0000000433037209 */ /* 0x000fe20007800000 */
[--C-:B------:R-:W-:Y:S01]  /*1760*/  FFMA R48, R72, UR6, -R2.reuse ;  /* 0x0000000648307c23 */ /* 0x100fe20008000802 */
[--C-:B------:R-:W-:Y:S01]  /*1770*/  FFMA R52, R80, UR6, -R2.reuse ;  /* 0x0000000650347c23 */ /* 0x100fe20008000802 */
[----:B------:R-:W-:Y:S01]  /*1780*/  @!P2 FMUL R32, R32, 0.5 ;  /* 0x3f0000002020a820 */ /* 0x000fe20000400000 */
[----:B------:R-:W4:Y:S01]  /*1790*/  MUFU.EX2 R13, R13 ;  /* 0x0000000d000d7308 */ /* 0x000f220000000800 */
[----:B--2---:R-:W-:Y:S01]  /*17a0*/  @!P5 FMUL R11, R11, R11 ;  /* 0x0000000b0b0bd220 */ /* 0x004fe20000400000 */
[----:B------:R-:W-:Y:S01]  /*17b0*/  FSETP.GEU.AND P5, PT, R17, -126, PT ;  /* 0xc2fc00001100780b */ /* 0x000fe20003fae000 */
[--C-:B------:R-:W-:Y:S01]  /*17c0*/  FFMA R53, R88, UR6, -R2.reuse ;  /* 0x0000000658357c23 */ /* 0x100fe20008000802 */
[----:B------:R-:W-:Y:S01]  /*17d0*/  FMNMX R4, R54, R3, !PT ;  /* 0x0000000336047209 */ /* 0x000fe20007800000 */
[--C-:B------:R-:W-:Y:S01]  /*17e0*/  FFMA R60, R97, UR6, -R2.reuse ;  /* 0x00000006613c7c23 */ /* 0x100fe20008000802 */
[--C-:B------:R-:W-:Y:S01]  /*17f0*/  FFMA R56, R89, UR6, -R2.reuse ;  /* 0x0000000659387c23 */ /* 0x100fe20008000802 */
[----:B------:R-:W-:Y:S01]  /*1800*/  @!P3 FMUL R15, R15, 0.5 ;  /* 0x3f0000000f0fb820 */ /* 0x000fe20000400000 */
        /* <DEDUP_REMOVED lines=78> */
[----:B------:R-:W-:Y:S01]  /*1cf0*/  FFMA R112, R149, UR6, -R2 ;  /* 0x0000000695707c23 */ /* 0x000fe20008000802 */
[----:B------:R-:W-:Y:S01]  /*1d00*/  @!P4 FMUL R40, R40, 0.5 ;  /* 0x3f0000002828c820 */ /* 0x000fe20000400000 */
[----:B------:R-:W3:Y:S01]  /*1d10*/  MUFU.EX2 R23, R23 ;  /* 0x0000001700177308 */ /* 0x000ee20000000800 */
[----:B----4-:R-:W-:Y:S01]  /*1d20*/  @!P3 FMUL R21, R21, R21 ;  /* 0x000000151515b220 */ /* 0x010fe20000400000 */
[----:B------:R-:W-:-:S02]  /*1d30*/  FSETP.GEU.AND P3, PT, R29, -126, PT ;  /* 0xc2fc00001d00780b */ /* 0x000fc40003f6e000 */
[----:B------:R-:W-:-:S03]  /*1d40*/  FMNMX R3, R75, R4, !PT ;  /* 0x000000044b037209 */ /* 0x000fc60007800000 */
[----:B------:R-:W-:Y:S01]  /*1d50*/  @!P2 FMUL R44, R44, 0.5 ;  /* 0x3f0000002c2ca820 */ /* 0x000fe20000400000 */
[----:B------:R-:W4:Y:S01]  /*1d60*/  MUFU.EX2 R36, R36 ;  /* 0x0000002400247308 */ /* 0x000f220000000800 */
[----:B--2---:R-:W-:Y:S01]  /*1d70*/  @!P1 FMUL R25, R25, R25 ;  /* 0x0000001919199220 */ /* 0x004fe20000400000 */
[----:B------:R-:W-:Y:S02]  /*1d80*/  FSETP.GEU.AND P1, PT, R37, -126, PT ;  /* 0xc2fc00002500780b */ /* 0x000fe40003f2e000 */
[----:B------:R-:W-:-:S03]  /*1d90*/  FMNMX R4, R78, R3, !PT ;  /* 0x000000034e047209 */ /* 0x000fc60007800000 */
[----:B------:R-:W-:Y:S01]  /*1da0*/  @!P3 FMUL R29, R29, 0.5 ;  /* 0x3f0000001d1db820 */ /* 0x000fe20000400000 */
[----:B------:R-:W2:Y:S01]  /*1db0*/  MUFU.EX2 R40, R40 ;  /* 0x0000002800287308 */ /* 0x000ea20000000800 */
[----:B---3--:R-:W-:Y:S01]  /*1dc0*/  @!P5 FMUL R23, R23, R23 ;  /* 0x000000171717d220 */ /* 0x008fe20000400000 */
[----:B------:R-:W-:Y:S02]  /*1dd0*/  FSETP.GEU.AND P5, PT, R33, -126, PT ;  /* 0xc2fc00002100780b */ /* 0x000fe40003fae000 */
[----:B------:R-:W-:-:S03]  /*1de0*/  FMNMX R3, R79, R4, !PT ;  /* 0x000000044f037209 */ /* 0x000fc60007800000 */
[----:B------:R-:W-:Y:S01]  /*1df0*/  @!P1 FMUL R37, R37, 0.5 ;  /* 0x3f00000025259820 */ /* 0x000fe20000400000 */
[----:B------:R-:W3:Y:S01]  /*1e00*/  MUFU.EX2 R44, R44 ;  /* 0x0000002c002c7308 */ /* 0x000ee20000000800 */
[----:B----4-:R-:W-:Y:S01]  /*1e10*/  @!P6 FMUL R36, R36, R36 ;  /* 0x000000242424e220 */ /* 0x010fe20000400000 */
[----:B------:R-:W-:Y:S02]  /*1e20*/  FSETP.GEU.AND P6, PT, R14, -126, PT ;  /* 0xc2fc00000e00780b */ /* 0x000fe40003fce000 */
        /* <DEDUP_REMOVED lines=62> */
[----:B------:R-:W-:Y:S01]  /*2210*/  FMNMX R3, R107, R4, !PT ;  /* 0x000000046b037209 */ /* 0x000fe20007800000 */
[----:B--2---:R-:W-:Y:S01]  /*2220*/  @!P4 FMUL R52, R52, R52 ;  /* 0x000000343434c220 */ /* 0x004fe20000400000 */
[----:B------:R-:W-:Y:S01]  /*2230*/  FSETP.GEU.AND P4, PT, R57, -126, PT ;  /* 0xc2fc00003900780b */ /* 0x000fe20003f8e000 */
[----:B------:R-:W2:Y:S01]  /*2240*/  MUFU.EX2 R60, R60 ;  /* 0x0000003c003c7308 */ /* 0x000ea20000000800 */
[----:B------:R-:W-:-:S03]  /*2250*/  FMNMX R4, R110, R3, !PT ;  /* 0x000000036e047209 */ /* 0x000fc60007800000 */
[----:B------:R-:W-:Y:S01]  /*2260*/  @!P6 FMUL R20, R20, 0.5 ;  /* 0x3f0000001414e820 */ /* 0x000fe20000400000 */
[----:B------:R-:W-:Y:S01]  /*2270*/  FMNMX R3, R111, R4, !PT ;  /* 0x000000046f037209 */ /* 0x000fe20007800000 */
[----:B---3--:R-:W-:Y:S01]  /*2280*/  @!P2 FMUL R53, R53, R53 ;  /* 0x000000353535a220 */ /* 0x008fe20000400000 */
[----:B------:R-:W-:Y:S01]  /*2290*/  FSETP.GEU.AND P2, PT, R65, -126, PT ;  /* 0xc2fc00004100780b */ /* 0x000fe20003f4e000 */
[----:B------:R-:W3:Y:S01]  /*22a0*/  MUFU.EX2 R56, R56 ;  /* 0x0000003800387308 */ /* 0x000ee20000000800 */
[----:B------:R-:W-:-:S03]  /*22b0*/  FMNMX R4, R114, R3, !PT ;  /* 0x0000000372047209 */ /* 0x000fc60007800000 */
[----:B------:R-:W-:Y:S01]  /*22c0*/  @!P4 FMUL R57, R57, 0.5 ;  /* 0x3f0000003939c820 */ /* 0x000fe20000400000 */
[----:B------:R-:W-:-:S03]  /*22d0*/  FMNMX R3, R115, R4, !PT ;  /* 0x0000000473037209 */ /* 0x000fc60007800000 */
[----:B------:R-:W4:Y:S01]  /*22e0*/  MUFU.EX2 R22, R22 ;  /* 0x0000001600167308 */ /* 0x000f220000000800 */
[----:B--2---:R-:W-:Y:S01]  /*22f0*/  @!P1 FMUL R60, R60, R60 ;  /* 0x0000003c3c3c9220 */ /* 0x004fe20000400000 */
[----:B------:R-:W-:Y:S02]  /*2300*/  FSETP.GEU.AND P1, PT, R72, -126, PT ;  /* 0xc2fc00004800780b */ /* 0x000fe40003f2e000 */
[----:B------:R-:W-:Y:S01]  /*2310*/  @!P2 FMUL R65, R65, 0.5 ;  /* 0x3f0000004141a820 */ /* 0x000fe20000400000 */
[----:B------:R-:W-:-:S03]  /*2320*/  FMNMX R4, R118, R3, !PT ;  /* 0x0000000376047209 */ /* 0x000fc60007800000 */
        /* <DEDUP_REMOVED lines=15> */
[----:B------:R-:W-:Y:S01]  /*2420*/  FMNMX R4, R126, R3, !PT ;  /* 0x000000037e047209 */ /* 0x000fe20007800000 */
[----:B---3--:R-:W-:Y:S01]  /*2430*/  @!P4 FMUL R57, R57, R57 ;  /* 0x000000393939c220 */ /* 0x008fe20000400000 */
[----:B------:R-:W-:Y:S01]  /*2440*/  FSETP.GEU.AND P4, PT, R69, -126, PT ;  /* 0xc2fc00004500780b */ /* 0x000fe20003f8e000 */
[----:B------:R-:W2:Y:S01]  /*2450*/  MUFU.EX2 R72, R72 ;  /* 0x0000004800487308 */ /* 0x000ea20000000800 */
[----:B------:R-:W-:-:S03]  /*2460*/  FMNMX R3, R127, R4, !PT ;  /* 0x000000047f037209 */ /* 0x000fc60007800000 */
[----:B------:R-:W-:Y:S01]  /*2470*/  @!P6 FMUL R61, R61, 0.5 ;  /* 0x3f0000003d3de820 */ /* 0x000fe20000400000 */
[----:B------:R-:W-:Y:S01]  /*2480*/  FMNMX R4, R130, R3, !PT ;  /* 0x0000000382047209 */ /* 0x000fe20007800000 */
[----:B----4-:R-:W-:Y:S01]  /*2490*/  @!P2 FMUL R65, R65, R65 ;  /* 0x000000414141a220 */ /* 0x010fe20000400000 */
[----:B------:R-:W-:Y:S01]  /*24a0*/  FSETP.GEU.AND P2, PT, R77, -126, PT ;  /* 0xc2fc00004d00780b */ /* 0x000fe20003f4e000 */
[----:B------:R-:W3:Y:S01]  /*24b0*/  MUFU.EX2 R64, R64 ;  /* 0x0000004000407308 */ /* 0x000ee20000000800 */
[----:B------:R-:W-:-:S03]  /*24c0*/  FMNMX R3, R131, R4, !PT ;  /* 0x0000000483037209 */ /* 0x000fc60007800000 */
[----:B------:R-:W-:Y:S01]  /*24d0*/  @!P4 FMUL R69, R69, 0.5 ;  /* 0x3f0000004545c820 */ /* 0x000fe20000400000 */
[----:B------:R-:W-:-:S03]  /*24e0*/  FMNMX R4, R134, R3, !PT ;  /* 0x0000000386047209 */ /* 0x000fc60007800000 */
[----:B------:R-:W4:Y:S01]  /*24f0*/  MUFU.EX2 R68, R68 ;  /* 0x0000004400447308 */ /* 0x000f220000000800 */
[----:B------:R-:W-:Y:S01]  /*2500*/  FMNMX R3, R135, R4, !PT ;  /* 0x0000000487037209 */ /* 0x000fe20007800000 */
[----:B--2---:R-:W-:Y:S01]  /*2510*/  @!P1 FMUL R72, R72, R72 ;  /* 0x0000004848489220 */ /* 0x004fe20000400000 */
[----:B------:R-:W-:Y:S01]  /*2520*/  FSETP.GEU.AND P1, PT, R84, -126, PT ;  /* 0xc2fc00005400780b */ /* 0x000fe20003f2e000 */
[----:B------:R-:W-:Y:S01]  /*2530*/  @!P2 FMUL R77, R77, 0.5 ;  /* 0x3f0000004d4da820 */ /* 0x000fe20000400000 */
[----:B------:R-:W-:-:S03]  /*2540*/  FMNMX R4, R138, R3, !PT ;  /* 0x000000038a047209 */ /* 0x000fc60007800000 */
[----:B------:R-:W2:Y:S01]  /*2550*/  MUFU.EX2 R61, R61 ;  /* 0x0000003d003d7308 */ /* 0x000ea20000000800 */
[----:B---3--:R-:W-:Y:S01]  /*2560*/  @!P3 FMUL R64, R64, R64 ;  /* 0x000000404040b220 */ /* 0x008fe20000400000 */
[----:B------:R-:W-:Y:S02]  /*2570*/  FSETP.GEU.AND P3, PT, R76, -126, PT ;  /* 0xc2fc00004c00780b */ /* 0x000fe40003f6e000 */
[----:B------:R-:W-:-:S04]  /*2580*/  FMNMX R3, R139, R4, !PT ;  /* 0x000000048b037209 */ /* 0x000fc80007800000 */
[----:B------:R-:W3:Y:S01]  /*2590*/  MUFU.EX2 R69, R69 ;  /* 0x0000004500457308 */ /* 0x000ee20000000800 */
[----:B----4-:R-:W-:Y:S01]  /*25a0*/  @!P5 FMUL R68, R68, R68 ;  /* 0x000000444444d220 */ /* 0x010fe20000400000 */
[----:B------:R-:W-:Y:S01]  /*25b0*/  FSETP.GEU.AND P5, PT, R80, -126, PT ;  /* 0xc2fc00005000780b */ /* 0x000fe20003fae000 */
[----:B------:R-:W-:Y:S01]  /*25c0*/  @!P1 FMUL R84, R84, 0.5 ;  /* 0x3f00000054549820 */ /* 0x000fe20000400000 */
        /* <DEDUP_REMOVED lines=18> */
[----:B------:R-:W-:Y:S02]  /*26f0*/  @!P4 FMUL R81, R81, 0.5 ;  /* 0x3f0000005151c820 */ /* 0x000fe40000400000 */
[----:B------:R-:W4:Y:S02]  /*2700*/  SHFL.BFLY PT, R3, R4, 0x1, 0x1f ;  /* 0x0c201f0004037f89 */ /* 0x000f2400000e0000 */
[----:B------:R-:W5:Y:S01]  /*2710*/  MUFU.EX2 R80, R80 ;  /* 0x0000005000507308 */ /* 0x000f620000000800 */
[----:B--2---:R-:W-:Y:S01]  /*2720*/  @!P1 FMUL R84, R84, R84 ;  /* 0x0000005454549220 */ /* 0x004fe20000400000 */
[----:B------:R-:W-:Y:S02]  /*2730*/  FSETP.GEU.AND P1, PT, R96, -126, PT ;  /* 0xc2fc00006000780b */ /* 0x000fe40003f2e000 */
[----:B------:R-:W-:-:S04]  /*2740*/  @!P2 FMUL R89, R89, 0.5 ;  /* 0x3f0000005959a820 */ /* 0x000fc80000400000 */
[----:B------:R-:W2:Y:S01]  /*2750*/  MUFU.EX2 R73, R73 ;  /* 0x0000004900497308 */ /* 0x000ea20000000800 */
[----:B---3--:R-:W-:Y:S01]  /*2760*/  @!P3 FMUL R76, R76, R76 ;  /* 0x0000004c4c4cb220 */ /* 0x008fe20000400000 */
[----:B------:R-:W-:-:S05]  /*2770*/  FSETP.GEU.AND P3, PT, R88, -126, PT ;  /* 0xc2fc00005800780b */ /* 0x000fca0003f6e000 */
[----:B------:R-:W-:Y:S01]  /*2780*/  @!P1 FMUL R96, R96, 0.5 ;  /* 0x3f00000060609820 */ /* 0x000fe20000400000 */
[----:B------:R-:W3:Y:S01]  /*2790*/  MUFU.EX2 R81, R81 ;  /* 0x0000005100517308 */ /* 0x000ee20000000800 */
[----:B-----5:R-:W-:Y:S01]  /*27a0*/  @!P5 FMUL R80, R80, R80 ;  /* 0x000000505050d220 */ /* 0x020fe20000400000 */
[----:B------:R-:W-:Y:S02]  /*27b0*/  FSETP.GEU.AND P5, PT, R92, -126, PT ;  /* 0xc2fc00005c00780b */ /* 0x000fe40003fae000 */
[----:B----4-:R-:W-:-:S03]  /*27c0*/  FMNMX R3, R4, R3, !PT ;  /* 0x0000000304037209 */ /* 0x010fc60007800000 */
[----:B------:R-:W-:Y:S01]  /*27d0*/  @!P3 FMUL R88, R88, 0.5 ;  /* 0x3f0000005858b820 */ /* 0x000fe20000400000 */
[----:B------:R-:W4:Y:S01]  /*27e0*/  MUFU.EX2 R89, R89 ;  /* 0x0000005900597308 */ /* 0x000f220000000800 */
[----:B--2---:R-:W-:Y:S01]  /*27f0*/  @!P6 FMUL R73, R73, R73 ;  /* 0x000000494949e220 */ /* 0x004fe20000400000 */
[----:B------:R-:W-:Y:S01]  /*2800*/  FSETP.GEU.AND P6, PT, R85, -126, PT ;  /* 0xc2fc00005500780b */ /* 0x000fe20003fce000 */
[----:B------:R-:W2:Y:S04]  /*2810*/  SHFL.BFLY PT, R4, R3, 0x2, 0x1f ;  /* 0x0c401f0003047f89 */ /* 0x000ea800000e0000 */
[----:B------:R-:W-:Y:S01]  /*2820*/  @!P5 FMUL R92, R92, 0.5 ;  /* 0x3f0000005c5cd820 */ /* 0x000fe20000400000 */
[----:B------:R-:W5:Y:S01]  /*2830*/  MUFU.EX2 R96, R96 ;  /* 0x0000006000607308 */ /* 0x000f620000000800 */
[----:B---3--:R-:W-:Y:S01]  /*2840*/  @!P4 FMUL R81, R81, R81 ;  /* 0x000000515151c220 */ /* 0x008fe20000400000 */
[----:B------:R-:W-:-:S05]  /*2850*/  FSETP.GEU.AND P4, PT, R93, -126, PT ;  /* 0xc2fc00005d00780b */ /* 0x000fca0003f8e000 */
[----:B------:R-:W-:Y:S01]  /*2860*/  @!P6 FMUL R85, R85, 0.5 ;  /* 0x3f0000005555e820 */ /* 0x000fe20000400000 */
[----:B------:R-:W3:Y:S01]  /*2870*/  MUFU.EX2 R88, R88 ;  /* 0x0000005800587308 */ /* 0x000ee20000000800 */
[----:B----4-:R-:W-:Y:S01]  /*2880*/  @!P2 FMUL R89, R89, R89 ;  /* 0x000000595959a220 */ /* 0x010fe20000400000 */
[----:B------:R-:W-:-:S05]  /*2890*/  FSETP.GEU.AND P2, PT, R101, -126, PT ;  /* 0xc2fc00006500780b */ /* 0x000fca0003f4e000 */
[----:B------:R-:W-:Y:S01]  /*28a0*/  @!P4 FMUL R93, R93, 0.5 ;  /* 0x3f0000005d5dc820 */ /* 0x000fe20000400000 */
[----:B------:R-:W4:Y:S01]  /*28b0*/  MUFU.EX2 R92, R92 ;  /* 0x0000005c005c7308 */ /* 0x000f220000000800 */
[----:B-----5:R-:W-:Y:S01]  /*28c0*/  @!P1 FMUL R96, R96, R96 ;  /* 0x0000006060609220 */ /* 0x020fe20000400000 */
[----:B------:R-:W-:Y:S02]  /*28d0*/  FSETP.GEU.AND P1, PT, R108, -126, PT ;  /* 0xc2fc00006c00780b */ /* 0x000fe40003f2e000 */
[----:B--2---:R-:W-:-:S03]  /*28e0*/  FMNMX R4, R3, R4, !PT ;  /* 0x0000000403047209 */ /* 0x004fc60007800000 */
[----:B------:R-:W-:Y:S01]  /*28f0*/  @!P2 FMUL R101, R101, 0.5 ;  /* 0x3f0000006565a820 */ /* 0x000fe20000400000 */
[----:B------:R-:W2:Y:S01]  /*2900*/  MUFU.EX2 R85, R85 ;  /* 0x0000005500557308 */ /* 0x000ea20000000800 */
        /* <DEDUP_REMOVED lines=8> */
[----:B--2---:R-:W-:Y:S01]  /*2990*/  @!P6 FMUL R85, R85, R85 ;  /* 0x000000555555e220 */ /* 0x004fe20000400000 */
[----:B------:R-:W-:-:S05]  /*29a0*/  FSETP.GEU.AND P6, PT, R97, -126, PT ;  /* 0xc2fc00006100780b */ /* 0x000fca0003fce000 */
[----:B------:R-:W-:Y:S01]  /*29b0*/  @!P5 FMUL R104, R104, 0.5 ;  /* 0x3f0000006868d820 */ /* 0x000fe20000400000 */
[----:B------:R-:W2:Y:S01]  /*29c0*/  MUFU.EX2 R108, R108 ;  /* 0x0000006c006c7308 */ /* 0x000ea20000000800 */
[----:B---3--:R-:W-:Y:S01]  /*29d0*/  @!P4 FMUL R93, R93, R93 ;  /* 0x0000005d5d5dc220 */ /* 0x008fe20000400000 */
[----:B------:R-:W-:-:S05]  /*29e0*/  FSETP.GEU.AND P4, PT, R105, -126, PT ;  /* 0xc2fc00006900780b */ /* 0x000fca0003f8e000 */
[----:B------:R-:W-:Y:S01]  /*29f0*/  @!P6 FMUL R97, R97, 0.5 ;  /* 0x3f0000006161e820 */ /* 0x000fe20000400000 */
[----:B------:R-:W3:Y:S01]  /*2a00*/  MUFU.EX2 R100, R100 ;  /* 0x0000006400647308 */ /* 0x000ee20000000800 */
[----:B----4-:R-:W-:Y:S01]  /*2a10*/  @!P2 FMUL R101, R101, R101 ;  /* 0x000000656565a220 */ /* 0x010fe20000400000 */
[----:B------:R-:W-:-:S04]  /*2a20*/  FSETP.NEU.AND P2, PT, R4, -INF , PT ;  /* 0xff8000000400780b */ /* 0x000fc80003f4d000 */
[----:B------:R-:W-:Y:S01]  /*2a30*/  FSEL R3, R4, RZ, P2 ;  /* 0x000000ff04037208 */ /* 0x000fe20001000000 */
[----:B------:R-:W-:Y:S01]  /*2a40*/  @!P4 FMUL R105, R105, 0.5 ;  /* 0x3f0000006969c820 */ /* 0x000fe20000400000 */
[----:B------:R-:W4:Y:S01]  /*2a50*/  MUFU.EX2 R104, R104 ;  /* 0x0000006800687308 */ /* 0x000f220000000800 */
[----:B--2---:R-:W-:Y:S01]  /*2a60*/  @!P1 FMUL R108, R108, R108 ;  /* 0x0000006c6c6c9220 */ /* 0x004fe20000400000 */
[----:B------:R-:W-:Y:S01]  /*2a70*/  FSETP.GEU.AND P2, PT, R113, -126, PT ;  /* 0xc2fc00007100780b */ /* 0x000fe20003f4e000 */
[----:B------:R-:W-:-:S04]  /*2a80*/  FMUL R2, R3, UR6 ;  /* 0x0000000603027c20 */ /* 0x000fc80008400000 */
[--C-:B------:R-:W-:Y:S01]  /*2a90*/  FFMA R120, R31, UR6, -R2.reuse ;  /* 0x000000061f787c23 */ /* 0x100fe20008000802 */
[----:B------:R-:W2:Y:S01]  /*2aa0*/  MUFU.EX2 R97, R97 ;  /* 0x0000006100617308 */ /* 0x000ea20000000800 */
[----:B---3--:R-:W-:Y:S01]  /*2ab0*/  @!P3 FMUL R100, R100, R100 ;  /* 0x000000646464b220 */ /* 0x008fe20000400000 */
[--C-:B------:R-:W-:Y:S01]  /*2ac0*/  FFMA R116, R27, UR6, -R2.reuse ;  /* 0x000000061b747c23 */ /* 0x100fe20008000802 */
[----:B------:R-:W-:Y:S01]  /*2ad0*/  FSETP.GEU.AND P3, PT, R112, -126, PT ;  /* 0xc2fc00007000780b */ /* 0x000fe20003f6e000 */
[--C-:B------:R-:W-:Y:S01]  /*2ae0*/  FFMA R26, R26, UR6, -R2.reuse ;  /* 0x000000061a1a7c23 */ /* 0x100fe20008000802 */
[----:B------:R-:W-:Y:S01]  /*2af0*/  FSETP.GEU.AND P1, PT, R120, -126, PT ;  /* 0xc2fc00007800780b */ /* 0x000fe20003f2e000 */
[--C-:B------:R-:W-:Y:S01]  /*2b00*/  FFMA R132, R43, UR6, -R2.reuse ;  /* 0x000000062b847c23 */ /* 0x100fe20008000802 */
[--C-:B------:R-:W-:Y:S01]  /*2b10*/  FFMA R124, R35, UR6, -R2.reuse ;  /* 0x00000006237c7c23 */ /* 0x100fe20008000802 */
[----:B------:R-:W3:Y:S01]  /*2b20*/  MUFU.EX2 R105, R105 ;  /* 0x0000006900697308 */ /* 0x000ee20000000800 */
[----:B----4-:R-:W-:Y:S01]  /*2b30*/  @!P5 FMUL R104, R104, R104 ;  /* 0x000000686868d220 */ /* 0x010fe20000400000 */
[----:B------:R-:W-:Y:S01]  /*2b40*/  FSETP.GEU.AND P5, PT, R116, -126, PT ;  /* 0xc2fc00007400780b */ /* 0x000fe20003fae000 */
[--C-:B------:R-:W-:Y:S01]  /*2b50*/  FFMA R128, R39, UR6, -R2.reuse ;  /* 0x0000000627807c23 */ /* 0x100fe20008000802 */
[--C-:B------:R-:W-:Y:S01]  /*2b60*/  FFMA R30, R30, UR6, -R2.reuse ;  /* 0x000000061e1e7c23 */ /* 0x100fe20008000802 */
[--C-:B------:R-:W-:Y:S01]  /*2b70*/  FFMA R38, R38, UR6, -R2.reuse ;  /* 0x0000000626267c23 */ /* 0x100fe20008000802 */
[----:B------:R-:W-:Y:S01]  /*2b80*/  @!P2 FMUL R113, R113, 0.5 ;  /* 0x3f0000007171a820 */ /* 0x000fe20000400000 */
[--C-:B------:R-:W-:Y:S01]  /*2b90*/  FFMA R144, R55, UR6, -R2.reuse ;  /* 0x0000000637907c23 */ /* 0x100fe20008000802 */
[----:B------:R-:W-:Y:S01]  /*2ba0*/  @!P3 FMUL R112, R112, 0.5 ;  /* 0x3f0000007070b820 */ /* 0x000fe20000400000 */
[----:B--2---:R-:W-:Y:S01]  /*2bb0*/  @!P6 FMUL R97, R97, R97 ;  /* 0x000000616161e220 */ /* 0x004fe20000400000 */
[----:B------:R-:W-:Y:S01]  /*2bc0*/  FSETP.GEU.AND P6, PT, R109, -126, PT ;  /* 0xc2fc00006d00780b */ /* 0x000fe20003fce000 */
[----:B------:R-:W-:Y:S01]  /*2bd0*/  @!P1 FMUL R120, R120, 0.5 ;  /* 0x3f00000078789820 */ /* 0x000fe20000400000 */
[----:B------:R-:W2:Y:S01]  /*2be0*/  MUFU.EX2 R113, R113 ;  /* 0x0000007100717308 */ /* 0x000ea20000000800 */
[--C-:B------:R-:W-:Y:S01]  /*2bf0*/  FFMA R136, R47, UR6, -R2.reuse ;  /* 0x000000062f887c23 */ /* 0x100fe20008000802 */
[--C-:B------:R-:W-:Y:S01]  /*2c00*/  FFMA R34, R34, UR6, -R2.reuse ;  /* 0x0000000622227c23 */ /* 0x100fe20008000802 */
[----:B------:R-:W-:Y:S01]  /*2c10*/  @!P5 FMUL R116, R116, 0.5 ;  /* 0x3f0000007474d820 */ /* 0x000fe20000400000 */
[--C-:B------:R-:W-:Y:S01]  /*2c20*/  FFMA R42, R42, UR6, -R2.reuse ;  /* 0x000000062a2a7c23 */ /* 0x100fe20008000802 */
[----:B---3--:R-:W-:Y:S01]  /*2c30*/  @!P4 FMUL R105, R105, R105 ;  /* 0x000000696969c220 */ /* 0x008fe20000400000 */
[----:B------:R-:W-:Y:S01]  /*2c40*/  FSETP.GEU.AND P4, PT, R26, -126, PT ;  /* 0xc2fc00001a00780b */ /* 0x000fe20003f8e000 */
[--C-:B------:R-:W-:Y:S01]  /*2c50*/  FFMA R140, R51, UR6, -R2.reuse ;  /* 0x00000006338c7c23 */ /* 0x100fe20008000802 */
[----:B------:R-:W3:Y:S01]  /*2c60*/  MUFU.EX2 R120, R120 ;  /* 0x0000007800787308 */ /* 0x000ee20000000800 */
[--C-:B------:R-:W-:Y:S01]  /*2c70*/  FFMA R50, R50, UR6, -R2.reuse ;  /* 0x0000000632327c23 */ /* 0x100fe20008000802 */
[--C-:B------:R-:W-:Y:S01]  /*2c80*/  FFMA R154, R67, UR6, -R2.reuse ;  /* 0x00000006439a7c23 */ /* 0x100fe20008000802 */
[----:B------:R-:W-:Y:S01]  /*2c90*/  @!P6 FMUL R109, R109, 0.5 ;  /* 0x3f0000006d6de820 */ /* 0x000fe20000400000 */
[--C-:B------:R-:W-:Y:S01]  /*2ca0*/  FFMA R46, R46, UR6, -R2.reuse ;  /* 0x000000062e2e7c23 */ /* 0x100fe20008000802 */
[--C-:B------:R-:W-:Y:S01]  /*2cb0*/  FFMA R148, R59, UR6, -R2.reuse ;  /* 0x000000063b947c23 */ /* 0x100fe20008000802 */
[--C-:B------:R-:W-:Y:S01]  /*2cc0*/  FFMA R54, R54, UR6, -R2.reuse ;  /* 0x0000000636367c23 */ /* 0x100fe20008000802 */
[--C-:B------:R-:W-:Y:S01]  /*2cd0*/  FFMA R62, R62, UR6, -R2.reuse ;  /* 0x000000063e3e7c23 */ /* 0x100fe20008000802 */
[----:B------:R-:W4:Y:S01]  /*2ce0*/  MUFU.EX2 R112, R112 ;  /* 0x0000007000707308 */ /* 0x000f220000000800 */
[----:B--2---:R-:W-:Y:S01]  /*2cf0*/  @!P2 FMUL R113, R113, R113 ;  /* 0x000000717171a220 */ /* 0x004fe20000400000 */
[----:B------:R-:W-:Y:S01]  /*2d00*/  FSETP.GEU.AND P2, PT, R34, -126, PT ;  /* 0xc2fc00002200780b */ /* 0x000fe20003f4e000 */
[----:B------:R-:W-:Y:S01]  /*2d10*/  @!P4 FMUL R26, R26, 0.5 ;  /* 0x3f0000001a1ac820 */ /* 0x000fe20000400000 */
[--C-:B------:R-:W-:Y:S01]  /*2d20*/  FFMA R152, R63, UR6, -R2.reuse ;  /* 0x000000063f987c23 */ /* 0x100fe20008000802 */
[--C-:B------:R-:W-:Y:S01]  /*2d30*/  FFMA R160, R79, UR6, -R2.reuse ;  /* 0x000000064fa07c23 */ /* 0x100fe20008000802 */
[--C-:B------:R-:W-:Y:S01]  /*2d40*/  FFMA R58, R58, UR6, -R2.reuse ;  /* 0x000000063a3a7c23 */ /* 0x100fe20008000802 */
[--C-:B------:R-:W-:Y:S01]  /*2d50*/  FFMA R66, R66, UR6, -R2.reuse ;  /* 0x0000000642427c23 */ /* 0x100fe20008000802 */
[----:B------:R-:W2:Y:S01]  /*2d60*/  MUFU.EX2 R116, R116 ;  /* 0x0000007400747308 */ /* 0x000ea20000000800 */
[----:B---3--:R-:W-:Y:S01]  /*2d70*/  @!P1 FMUL R120, R120, R120 ;  /* 0x0000007878789220 */ /* 0x008fe20000400000 */
[----:B------:R-:W-:Y:S01]  /*2d80*/  FSETP.GEU.AND P1, PT, R132, -126, PT ;  /* 0xc2fc00008400780b */ /* 0x000fe20003f2e000 */
[--C-:B------:R-:W-:Y:S01]  /*2d90*/  FFMA R156, R71, UR6, -R2.reuse ;  /* 0x00000006479c7c23 */ /* 0x100fe20008000802 */
[--C-:B------:R-:W-:Y:S01]  /*2da0*/  FFMA R74, R74, UR6, -R2.reuse ;  /* 0x000000064a4a7c23 */ /* 0x100fe20008000802 */
[--C-:B------:R-:W-:Y:S01]  /*2db0*/  FFMA R158, R75, UR6, -R2.reuse ;  /* 0x000000064b9e7c23 */ /* 0x100fe20008000802 */
[--C-:B------:R-:W-:Y:S01]  /*2dc0*/  FFMA R70, R70, UR6, -R2.reuse ;  /* 0x0000000646467c23 */ /* 0x100fe20008000802 */
[----:B------:R-:W-:Y:S01]  /*2dd0*/  @!P2 FMUL R34, R34, 0.5 ;  /* 0x3f0000002222a820 */ /* 0x000fe20000400000 */
[----:B------:R-:W3:Y:S01]  /*2de0*/  MUFU.EX2 R109, R109 ;  /* 0x0000006d006d7308 */ /* 0x000ee20000000800 */
[----:B----4-:R-:W-:Y:S01]  /*2df0*/  @!P3 FMUL R112, R112, R112 ;  /* 0x000000707070b220 */ /* 0x010fe20000400000 */
[----:B------:R-:W-:Y:S01]  /*2e00*/  FSETP.GEU.AND P3, PT, R124, -126, PT ;  /* 0xc2fc00007c00780b */ /* 0x000fe20003f6e000 */
[--C-:B------:R-:W-:Y:S01]  /*2e10*/  FFMA R91, R91, UR6, -R2.reuse ;  /* 0x000000065b5b7c23 */ /* 0x100fe20008000802 */
[--C-:B------:R-:W-:Y:S01]  /*2e20*/  FFMA R78, R78, UR6, -R2.reuse ;  /* 0x000000064e4e7c23 */ /* 0x100fe20008000802 */
[--C-:B------:R-:W-:Y:S01]  /*2e30*/  FFMA R162, R83, UR6, -R2.reuse ;  /* 0x0000000653a27c23 */ /* 0x100fe20008000802 */
[--C-:B------:R-:W-:Y:S01]  /*2e40*/  FFMA R86, R86, UR6, -R2.reuse ;  /* 0x0000000656567c23 */ /* 0x100fe20008000802 */
[----:B------:R-:W-:Y:S01]  /*2e50*/  @!P1 FMUL R132, R132, 0.5 ;  /* 0x3f00000084849820 */ /* 0x000fe20000400000 */
[----:B------:R4:W5:Y:S01]  /*2e60*/  MUFU.EX2 R27, R26 ;  /* 0x0000001a001b7308 */ /* 0x0009620000000800 */
[----:B--2---:R-:W-:Y:S01]  /*2e70*/  @!P5 FMUL R116, R116, R116 ;  /* 0x000000747474d220 */ /* 0x004fe20000400000 */
[----:B------:R-:W-:Y:S01]  /*2e80*/  FSETP.GEU.AND P5, PT, R128, -126, PT ;  /* 0xc2fc00008000780b */ /* 0x000fe20003fae000 */
[--C-:B------:R-:W-:Y:S01]  /*2e90*/  FFMA R3, R87, UR6, -R2.reuse ;  /* 0x0000000657037c23 */ /* 0x100fe20008000802 */
[--C-:B------:R-:W-:Y:S01]  /*2ea0*/  FFMA R82, R82, UR6, -R2.reuse ;  /* 0x0000000652527c23 */ /* 0x100fe20008000802 */
[--C-:B------:R-:W-:Y:S01]  /*2eb0*/  FFMA R103, R103, UR6, -R2.reuse ;  /* 0x0000000667677c23 */ /* 0x100fe20008000802 */
[--C-:B------:R-:W-:Y:S01]  /*2ec0*/  FFMA R95, R95, UR6, -R2.reuse ;  /* 0x000000065f5f7c23 */ /* 0x100fe20008000802 */
[----:B------:R-:W-:Y:S01]  /*2ed0*/  @!P3 FMUL R124, R124, 0.5 ;  /* 0x3f0000007c7cb820 */ /* 0x000fe20000400000 */
[----:B------:R-:W2:Y:S01]  /*2ee0*/  MUFU.EX2 R132, R132 ;  /* 0x0000008400847308 */ /* 0x000ea20000000800 */
[----:B---3--:R-:W-:Y:S01]  /*2ef0*/  @!P6 FMUL R109, R109, R109 ;  /* 0x0000006d6d6de220 */ /* 0x008fe20000400000 */
[----:B------:R-:W-:Y:S01]  /*2f00*/  FSETP.GEU.AND P6, PT, R30, -126, PT ;  /* 0xc2fc00001e00780b */ /* 0x000fe20003fce000 */
[--C-:B----4-:R-:W-:Y:S01]  /*2f10*/  FFMA R26, R90, UR6, -R2.reuse ;  /* 0x000000065a1a7c23 */ /* 0x110fe20008000802 */
[--C-:B------:R-:W-:Y:S01]  /*2f20*/  FFMA R99, R99, UR6, -R2.reuse ;  /* 0x0000000663637c23 */ /* 0x100fe20008000802 */
[--C-:B------:R-:W-:Y:S01]  /*2f30*/  FFMA R115, R115, UR6, -R2.reuse ;  /* 0x0000000673737c23 */ /* 0x100fe20008000802 */
[--C-:B------:R-:W-:Y:S01]  /*2f40*/  FFMA R107, R107, UR6, -R2.reuse ;  /* 0x000000066b6b7c23 */ /* 0x100fe20008000802 */
[----:B------:R-:W-:Y:S01]  /*2f50*/  @!P5 FMUL R128, R128, 0.5 ;  /* 0x3f0000008080d820 */ /* 0x000fe20000400000 */
[----:B------:R-:W3:Y:S01]  /*2f60*/  MUFU.EX2 R124, R124 ;  /* 0x0000007c007c7308 */ /* 0x000ee20000000800 */
[----:B-----5:R-:W-:Y:S01]  /*2f70*/  @!P4 FMUL R27, R27, R27 ;  /* 0x0000001b1b1bc220 */ /* 0x020fe20000400000 */
[----:B------:R-:W-:Y:S01]  /*2f80*/  FSETP.GEU.AND P4, PT, R38, -126, PT ;  /* 0xc2fc00002600780b */ /* 0x000fe20003f8e000 */
[--C-:B------:R-:W-:Y:S01]  /*2f90*/  FFMA R111, R111, UR6, -R2.reuse ;  /* 0x000000066f6f7c23 */ /* 0x100fe20008000802 */
[--C-:B------:R-:W-:Y:S01]  /*2fa0*/  FFMA R117, R123, UR6, -R2.reuse ;  /* 0x000000067b757c23 */ /* 0x100fe20008000802 */
[--C-:B------:R-:W-:Y:S01]  /*2fb0*/  FFMA R121, R127, UR6, -R2.reuse ;  /* 0x000000067f797c23 */ /* 0x100fe20008000802 */
[--C-:B------:R-:W-:Y:S01]  /*2fc0*/  FFMA R164, R126, UR6, -R2.reuse ;  /* 0x000000067ea47c23 */ /* 0x100fe20008000802 */
[----:B------:R-:W-:Y:S01]  /*2fd0*/  @!P6 FMUL R30, R30, 0.5 ;  /* 0x3f0000001e1ee820 */ /* 0x000fe20000400000 */
[----:B------:R-:W4:Y:S01]  /*2fe0*/  MUFU.EX2 R128, R128 ;  /* 0x0000008000807308 */ /* 0x000f220000000800 */
[----:B--2---:R-:W-:Y:S01]  /*2ff0*/  @!P1 FMUL R132, R132, R132 ;  /* 0x0000008484849220 */ /* 0x004fe20000400000 */
[----:B------:R-:W-:Y:S01]  /*3000*/  FSETP.GEU.AND P1, PT, R144, -126, PT ;  /* 0xc2fc00009000780b */ /* 0x000fe20003f2e000 */
[--C-:B------:R-:W-:Y:S01]  /*3010*/  FFMA R123, R131, UR6, -R2.reuse ;  /* 0x00000006837b7c23 */ /* 0x100fe20008000802 */
[--C-:B------:R-:W-:Y:S01]  /*3020*/  FFMA R125, R139, UR6, -R2.reuse ;  /* 0x000000068b7d7c23 */ /* 0x100fe20008000802 */
[--C-:B------:R-:W-:Y:S01]  /*3030*/  FFMA R130, R130, UR6, -R2.reuse ;  /* 0x0000000682827c23 */ /* 0x100fe20008000802 */
[--C-:B------:R-:W-:Y:S01]  /*3040*/  FFMA R138, R138, UR6, -R2.reuse ;  /* 0x000000068a8a7c23 */ /* 0x100fe20008000802 */
[----:B------:R-:W-:Y:S01]  /*3050*/  @!P4 FMUL R38, R38, 0.5 ;  /* 0x3f0000002626c820 */ /* 0x000fe20000400000 */
[----:B------:R2:W5:Y:S01]  /*3060*/  MUFU.EX2 R31, R30 ;  /* 0x0000001e001f7308 */ /* 0x0005620000000800 */
[----:B---3--:R-:W-:Y:S01]  /*3070*/  @!P3 FMUL R124, R124, R124 ;  /* 0x0000007c7c7cb220 */ /* 0x008fe20000400000 */
[----:B------:R-:W-:Y:S01]  /*3080*/  FSETP.GEU.AND P3, PT, R136, -126, PT ;  /* 0xc2fc00008800780b */ /* 0x000fe20003f6e000 */
[--C-:B------:R-:W-:Y:S01]  /*3090*/  FFMA R127, R143, UR6, -R2.reuse ;  /* 0x000000068f7f7c23 */ /* 0x100fe20008000802 */
[--C-:B------:R-:W-:Y:S01]  /*30a0*/  FFMA R129, R147, UR6, -R2.reuse ;  /* 0x0000000693817c23 */ /* 0x100fe20008000802 */
[--C-:B------:R-:W-:Y:S01]  /*30b0*/  FFMA R142, R142, UR6, -R2.reuse ;  /* 0x000000068e8e7c23 */ /* 0x100fe20008000802 */
[--C-:B------:R-:W-:Y:S01]  /*30c0*/  FFMA R146, R146, UR6, -R2.reuse ;  /* 0x0000000692927c23 */ /* 0x100fe20008000802 */
[----:B------:R-:W-:Y:S01]  /*30d0*/  @!P1 FMUL R144, R144, 0.5 ;  /* 0x3f00000090909820 */ /* 0x000fe20000400000 */
[----:B------:R3:W1:Y:S01]  /*30e0*/  MUFU.EX2 R39, R38 ;  /* 0x0000002600277308 */ /* 0x0006620000000800 */
[----:B----4-:R-:W-:Y:S01]  /*30f0*/  @!P5 FMUL R128, R128, R128 ;  /* 0x000000808080d220 */ /* 0x010fe20000400000 */
[----:B------:R-:W-:Y:S01]  /*3100*/  FSETP.GEU.AND P5, PT, R140, -126, PT ;  /* 0xc2fc00008c00780b */ /* 0x000fe20003fae000 */
[--C-:B--2---:R-:W-:Y:S01]  /*3110*/  FFMA R30, R94, UR6, -R2.reuse ;  /* 0x000000065e1e7c23 */ /* 0x104fe20008000802 */
[----:B------:R-:W-:Y:S01]  /*3120*/  FADD R131, R40, R85 ;  /* 0x0000005528837221 */ /* 0x000fe20000000000 */
[--C-:B------:R-:W-:Y:S01]  /*3130*/  FFMA R133, R135, UR6, -R2.reuse ;  /* 0x0000000687857c23 */ /* 0x100fe20008000802 */
[----:B------:R-:W-:Y:S01]  /*3140*/  FADD R135, R48, R101 ;  /* 0x0000006530877221 */ /* 0x000fe20000000000 */
[----:B------:R-:W-:Y:S01]  /*3150*/  @!P3 FMUL R136, R136, 0.5 ;  /* 0x3f0000008888b820 */ /* 0x000fe20000400000 */
[----:B------:R-:W2:Y:S01]  /*3160*/  MUFU.EX2 R144, R144 ;  /* 0x0000009000907308 */ /* 0x000ea20000000800 */
[----:B-----5:R-:W-:Y:S01]  /*3170*/  @!P6 FMUL R31, R31, R31 ;  /* 0x0000001f1f1fe220 */ /* 0x020fe20000400000 */
[----:B------:R-:W-:Y:S01]  /*3180*/  FSETP.GEU.AND P6, PT, R42, -126, PT ;  /* 0xc2fc00002a00780b */ /* 0x000fe20003fce000 */
[----:B------:R-:W-:Y:S01]  /*3190*/  FFMA R119, R119, UR6, -R2 ;  /* 0x0000000677777c23 */ /* 0x000fe20008000802 */
[----:B---3--:R-:W-:Y:S01]  /*31a0*/  FADD R38, R10, R73 ;  /* 0x000000490a267221 */ /* 0x008fe20000000000 */
[----:B------:R-:W-:Y:S01]  /*31b0*/  FADD R137, R18, R105 ;  /* 0x0000006912897221 */ /* 0x000fe20000000000 */
[----:B------:R-:W-:Y:S01]  /*31c0*/  F2FP.F16.F32.PACK_AB R48, R37, R48 ;  /* 0x000000302530723e */ /* 0x000fe200000000ff */
[----:B------:R-:W-:Y:S01]  /*31d0*/  @!P5 FMUL R140, R140, 0.5 ;  /* 0x3f0000008c8cd820 */ /* 0x000fe20000400000 */
[----:B------:R3:W4:Y:S01]  /*31e0*/  MUFU.EX2 R35, R34 ;  /* 0x0000002200237308 */ /* 0x0007220000000800 */
[----:B-1----:R-:W-:Y:S01]  /*31f0*/  @!P4 FMUL R39, R39, R39 ;  /* 0x000000272727c220 */ /* 0x002fe20000400000 */
[----:B------:R-:W-:Y:S01]  /*3200*/  FSETP.GEU.AND P4, PT, R50, -126, PT ;  /* 0xc2fc00003200780b */ /* 0x000fe20003f8e000 */
[----:B------:R-:W-:Y:S01]  /*3210*/  FADD R143, R38, R137 ;  /* 0x00000089268f7221 */ /* 0x000fe20000000000 */
[----:B------:R-:W-:Y:S01]  /*3220*/  FADD R38, R36, R77 ;  /* 0x0000004d24267221 */ /* 0x000fe20000000000 */
[----:B------:R-:W-:Y:S01]  /*3230*/  FADD R137, R52, R109 ;  /* 0x0000006d34897221 */ /* 0x000fe20000000000 */
[----:B------:R-:W-:Y:S01]  /*3240*/  F2FP.F16.F32.PACK_AB R52, R45, R52 ;  /* 0x000000342d34723e */ /* 0x000fe200000000ff */
[----:B------:R-:W-:Y:S01]  /*3250*/  @!P6 FMUL R42, R42, 0.5 ;  /* 0x3f0000002a2ae820 */ /* 0x000fe20000400000 */
[----:B------:R-:W1:Y:S01]  /*3260*/  MUFU.EX2 R136, R136 ;  /* 0x0000008800887308 */ /* 0x000e620000000800 */
[----:B--2---:R-:W-:Y:S01]  /*3270*/  @!P1 FMUL R144, R144, R144 ;  /* 0x0000009090909220 */ /* 0x004fe20000400000 */
[----:B------:R-:W-:Y:S01]  /*3280*/  FSETP.GEU.AND P1, PT, R154, -126, PT ;  /* 0xc2fc00009a00780b */ /* 0x000fe20003f2e000 */
[----:B---3--:R-:W-:Y:S01]  /*3290*/  FADD R34, R32, R69 ;  /* 0x0000004520227221 */ /* 0x008fe20000000000 */
[----:B------:R-:W-:Y:S01]  /*32a0*/  FADD R147, R38, R137 ;  /* 0x0000008926937221 */ /* 0x000fe20000000000 */
[----:B------:R-:W-:Y:S01]  /*32b0*/  FADD R38, R21, R80 ;  /* 0x0000005015267221 */ /* 0x000fe20000000000 */
[----:B------:R-:W-:Y:S01]  /*32c0*/  FADD R137, R49, R112 ;  /* 0x0000007031897221 */ /* 0x000fe20000000000 */
[----:B------:R-:W-:Y:S01]  /*32d0*/  @!P4 FMUL R50, R50, 0.5 ;  /* 0x3f0000003232c820 */ /* 0x000fe20000400000 */
[----:B------:R-:W2:Y:S01]  /*32e0*/  MUFU.EX2 R43, R42 ;  /* 0x0000002a002b7308 */ /* 0x000ea20000000800 */
[----:B----4-:R-:W-:Y:S01]  /*32f0*/  @!P2 FMUL R35, R35, R35 ;  /* 0x000000232323a220 */ /* 0x010fe20000400000 */
[----:B------:R-:W-:Y:S01]  /*3300*/  FSETP.GEU.AND P2, PT, R46, -126, PT ;  /* 0xc2fc00002e00780b */ /* 0x000fe20003f4e000 */
[----:B------:R-:W-:Y:S01]  /*3310*/  FADD R139, R34, R135 ;  /* 0x00000087228b7221 */ /* 0x000fe20000000000 */
[----:B------:R-:W-:Y:S01]  /*3320*/  FADD R34, R15, R68 ;  /* 0x000000440f227221 */ /* 0x000fe20000000000 */
[----:B------:R-:W-:Y:S01]  /*3330*/  FADD R135, R37, R100 ;  /* 0x0000006425877221 */ /* 0x000fe20000000000 */
[----:B------:R-:W-:Y:S01]  /*3340*/  FADD R137, R38, R137 ;  /* 0x0000008926897221 */ /* 0x000fe20000000000 */
[----:B------:R-:W-:Y:S01]  /*3350*/  @!P1 FMUL R154, R154, 0.5 ;  /* 0x3f0000009a9a9820 */ /* 0x000fe20000400000 */
[----:B------:R-:W3:Y:S01]  /*3360*/  MUFU.EX2 R51, R50 ;  /* 0x0000003200337308 */ /* 0x000ee20000000800 */
        /* <DEDUP_REMOVED lines=10> */
[----:B------:R-:W-:Y:S01]  /*3410*/  FADD R145, R34, R135 ;  /* 0x0000008722917221 */ /* 0x000fe20000000000 */
[----:B------:R-:W-:Y:S01]  /*3420*/  FADD R34, R11, R60 ;  /* 0x0000003c0b227221 */ /* 0x000fe20000000000 */
[----:B------:R-:W-:Y:S01]  /*3430*/  FADD R135, R29, R92 ;  /* 0x0000005c1d877221 */ /* 0x000fe20000000000 */
[----:B------:R-:W-:Y:S01]  /*3440*/  F2FP.F16.F32.PACK_AB R60, R60, R61 ;  /* 0x0000003d3c3c723e */ /* 0x000fe200000000ff */
[----:B------:R-:W-:Y:S01]  /*3450*/  @!P3 FMUL R148, R148, 0.5 ;  /* 0x3f0000009494b820 */ /* 0x000fe20000400000 */
[----:B------:R-:W2:Y:S01]  /*3460*/  MUFU.EX2 R154, R154 ;  /* 0x0000009a009a7308 */ /* 0x000ea20000000800 */
[----:B---3--:R-:W-:Y:S01]  /*3470*/  @!P4 FMUL R51, R51, R51 ;  /* 0x000000333333c220 */ /* 0x008fe20000400000 */
[----:B------:R-:W-:-:S02]  /*3480*/  FSETP.GEU.AND P4, PT, R62, -126, PT ;  /* 0xc2fc00003e00780b */ /* 0x000fc40003f8e000 */
[----:B------:R-:W-:Y:S02]  /*3490*/  F2FP.F16.F32.PACK_AB R36, R19, R36 ;  /* 0x000000241324723e */ /* 0x000fe400000000ff */
[----:B------:R-:W-:Y:S01]  /*34a0*/  F2FP.F16.F32.PACK_AB R40, R23, R40 ;  /* 0x000000281728723e */ /* 0x000fe200000000ff */
[----:B------:R-:W-:Y:S01]  /*34b0*/  @!P6 FMUL R54, R54, 0.5 ;  /* 0x3f0000003636e820 */ /* 0x000fe20000400000 */
[----:B------:R-:W3:Y:S01]  /*34c0*/  MUFU.EX2 R47, R46 ;  /* 0x0000002e002f7308 */ /* 0x000ee20000000800 */
[----:B-1----:R-:W-:Y:S01]  /*34d0*/  @!P5 FMUL R140, R140, R140 ;  /* 0x0000008c8c8cd220 */ /* 0x002fe20000400000 */
[----:B------:R-:W-:-:S04]  /*34e0*/  FSETP.GEU.AND P5, PT, R152, -126, PT ;  /* 0xc2fc00009800780b */ /* 0x000fc80003fae000 */
[----:B------:R-:W-:Y:S01]  /*34f0*/  F2FP.F16.F32.PACK_AB R37, R140, R51 ;  /* 0x000000338c25723e */ /* 0x000fe200000000ff */
[----:B------:R-:W-:Y:S01]  /*3500*/  @!P4 FMUL R62, R62, 0.5 ;  /* 0x3f0000003e3ec820 */ /* 0x000fe20000400000 */
[----:B------:R-:W1:Y:S01]  /*3510*/  MUFU.EX2 R55, R54 ;  /* 0x0000003600377308 */ /* 0x000e620000000800 */
[----:B--2---:R-:W-:Y:S01]  /*3520*/  @!P1 FMUL R154, R154, R154 ;  /* 0x0000009a9a9a9220 */ /* 0x004fe20000400000 */
[----:B------:R-:W-:-:S05]  /*3530*/  FSETP.GEU.AND P1, PT, R160, -126, PT ;  /* 0xc2fc0000a000780b */ /* 0x000fca0003f2e000 */
[----:B------:R-:W-:Y:S01]  /*3540*/  @!P5 FMUL R152, R152, 0.5 ;  /* 0x3f0000009898d820 */ /* 0x000fe20000400000 */
[----:B------:R-:W2:Y:S01]  /*3550*/  MUFU.EX2 R148, R148 ;  /* 0x0000009400947308 */ /* 0x000ea20000000800 */
[----:B---3--:R-:W-:Y:S01]  /*3560*/  @!P2 FMUL R47, R47, R47 ;  /* 0x0000002f2f2fa220 */ /* 0x008fe20000400000 */
[----:B------:R-:W-:-:S05]  /*3570*/  FSETP.GEU.AND P2, PT, R58, -126, PT ;  /* 0xc2fc00003a00780b */ /* 0x000fca0003f4e000 */
[----:B------:R-:W-:Y:S01]  /*3580*/  @!P1 FMUL R160, R160, 0.5 ;  /* 0x3f000000a0a09820 */ /* 0x000fe20000400000 */
[----:B------:R3:W4:Y:S01]  /*3590*/  MUFU.EX2 R63, R62 ;  /* 0x0000003e003f7308 */ /* 0x0007220000000800 */
[----:B-1----:R-:W-:Y:S01]  /*35a0*/  @!P6 FMUL R55, R55, R55 ;  /* 0x000000373737e220 */ /* 0x002fe20000400000 */
[----:B------:R-:W-:-:S05]  /*35b0*/  FSETP.GEU.AND P6, PT, R66, -126, PT ;  /* 0xc2fc00004200780b */ /* 0x000fca0003fce000 */
[----:B------:R-:W-:Y:S01]  /*35c0*/  @!P2 FMUL R58, R58, 0.5 ;  /* 0x3f0000003a3aa820 */ /* 0x000fe20000400000 */
[----:B------:R-:W1:Y:S01]  /*35d0*/  MUFU.EX2 R152, R152 ;  /* 0x0000009800987308 */ /* 0x000e620000000800 */
[----:B--2---:R-:W-:Y:S01]  /*35e0*/  @!P3 FMUL R148, R148, R148 ;  /* 0x000000949494b220 */ /* 0x004fe20000400000 */
[----:B------:R-:W-:Y:S01]  /*35f0*/  FSETP.GEU.AND P3, PT, R156, -126, PT ;  /* 0xc2fc00009c00780b */ /* 0x000fe20003f6e000 */
[----:B---3--:R-:W-:Y:S01]  /*3600*/  FADD R62, R34, R135 ;  /* 0x00000087223e7221 */ /* 0x008fe20000000000 */
[----:B------:R-:W-:Y:S01]  /*3610*/  FADD R34, R19, R76 ;  /* 0x0000004c13227221 */ /* 0x000fe20000000000 */
[----:B------:R-:W-:Y:S02]  /*3620*/  FADD R135, R45, R108 ;  /* 0x0000006c2d877221 */ /* 0x000fe40000000000 */
[----:B------:R-:W-:Y:S01]  /*3630*/  @!P6 FMUL R66, R66, 0.5 ;  /* 0x3f0000004242e820 */ /* 0x000fe20000400000 */
[----:B------:R-:W2:Y:S01]  /*3640*/  MUFU.EX2 R59, R58 ;  /* 0x0000003a003b7308 */ /* 0x000ea20000000800 */
[----:B----4-:R-:W-:Y:S01]  /*3650*/  @!P4 FMUL R63, R63, R63 ;  /* 0x0000003f3f3fc220 */ /* 0x010fe20000400000 */
[----:B------:R-:W-:Y:S01]  /*3660*/  FSETP.GEU.AND P4, PT, R74, -126, PT ;  /* 0xc2fc00004a00780b */ /* 0x000fe20003f8e000 */
[----:B------:R-:W-:Y:S01]  /*3670*/  FADD R149, R34, R135 ;  /* 0x0000008722957221 */ /* 0x000fe20000000000 */
[----:B------:R-:W-:Y:S01]  /*3680*/  FADD R34, R12, R81 ;  /* 0x000000510c227221 */ /* 0x000fe20000000000 */
[----:B------:R-:W-:-:S02]  /*3690*/  FADD R135, R20, R113 ;  /* 0x0000007114877221 */ /* 0x000fc40000000000 */
[----:B------:R-:W-:Y:S01]  /*36a0*/  @!P3 FMUL R156, R156, 0.5 ;  /* 0x3f0000009c9cb820 */ /* 0x000fe20000400000 */
[----:B------:R-:W3:Y:S01]  /*36b0*/  MUFU.EX2 R160, R160 ;  /* 0x000000a000a07308 */ /* 0x000ee20000000800 */
[----:B-1----:R-:W-:Y:S01]  /*36c0*/  @!P5 FMUL R152, R152, R152 ;  /* 0x000000989898d220 */ /* 0x002fe20000400000 */
[----:B------:R-:W-:Y:S01]  /*36d0*/  FSETP.GEU.AND P5, PT, R158, -126, PT ;  /* 0xc2fc00009e00780b */ /* 0x000fe20003fae000 */
[----:B------:R-:W-:Y:S01]  /*36e0*/  FADD R135, R34, R135 ;  /* 0x0000008722877221 */ /* 0x000fe20000000000 */
[----:B------:R-:W-:Y:S01]  /*36f0*/  FADD R149, R62, R149 ;  /* 0x000000953e957221 */ /* 0x000fe20000000000 */
[----:B------:R-:W-:Y:S02]  /*3700*/  F2FP.F16.F32.PACK_AB R62, R64, R65 ;  /* 0x00000041403e723e */ /* 0x000fe400000000ff */
        /* <DEDUP_REMOVED lines=24> */
[----:B------:R-:W-:-:S05]  /*3890*/  FSETP.GEU.AND P5, PT, R3, -126, PT ;  /* 0xc2fc00000300780b */ /* 0x000fca0003fae000 */
        /* <DEDUP_REMOVED lines=13> */
[----:B------:R1:W4:Y:S01]  /*3970*/  MUFU.EX2 R90, R3 ;  /* 0x00000003005a7308 */ /* 0x0003220000000800 */
[----:B--2---:R-:W-:-:S06]  /*3980*/  @!P4 FMUL R87, R87, R87 ;  /* 0x000000575757c220 */ /* 0x004fcc0000400000 */
[----:B------:R-:W-:Y:S01]  /*3990*/  @!P1 FMUL R103, R103, 0.5 ;  /* 0x3f00000067679820 */ /* 0x000fe20000400000 */
[----:B------:R-:W2:Y:S01]  /*39a0*/  MUFU.EX2 R83, R82 ;  /* 0x0000005200537308 */ /* 0x000ea20000000800 */
[----:B-1----:R-:W-:Y:S01]  /*39b0*/  FFMA R3, R98, UR6, -R2 ;  /* 0x0000000662037c23 */ /* 0x002fe20008000802 */
[----:B---3--:R-:W-:Y:S01]  /*39c0*/  @!P3 FMUL R162, R162, R162 ;  /* 0x000000a2a2a2b220 */ /* 0x008fe20000400000 */
[----:B------:R-:W-:-:S03]  /*39d0*/  FSETP.GEU.AND P3, PT, R95, -126, PT ;  /* 0xc2fc00005f00780b */ /* 0x000fc60003f6e000 */
[----:B------:R-:W-:Y:S02]  /*39e0*/  FSETP.GEU.AND P4, PT, R3, -126, PT ;  /* 0xc2fc00000300780b */ /* 0x000fe40003f8e000 */
[----:B------:R1:W3:Y:S01]  /*39f0*/  MUFU.EX2 R94, R26 ;  /* 0x0000001a005e7308 */ /* 0x0002e20000000800 */
[----:B----4-:R-:W-:Y:S01]  /*3a00*/  @!P5 FMUL R90, R90, R90 ;  /* 0x0000005a5a5ad220 */ /* 0x010fe20000400000 */
[----:B------:R-:W-:-:S06]  /*3a10*/  FSETP.GEU.AND P5, PT, R99, -126, PT ;  /* 0xc2fc00006300780b */ /* 0x000fcc0003fae000 */
[----:B------:R-:W-:Y:S01]  /*3a20*/  @!P3 FMUL R95, R95, 0.5 ;  /* 0x3f0000005f5fb820 */ /* 0x000fe20000400000 */
[----:B-1----:R-:W-:Y:S01]  /*3a30*/  FFMA R26, R102, UR6, -R2 ;  /* 0x00000006661a7c23 */ /* 0x002fe20008000802 */
[----:B------:R-:W1:Y:S01]  /*3a40*/  MUFU.EX2 R103, R103 ;  /* 0x0000006700677308 */ /* 0x000e620000000800 */
[----:B------:R-:W-:Y:S01]  /*3a50*/  @!P4 FMUL R3, R3, 0.5 ;  /* 0x3f0000000303c820 */ /* 0x000fe20000400000 */
[----:B--2---:R-:W-:Y:S01]  /*3a60*/  @!P2 FMUL R83, R83, R83 ;  /* 0x000000535353a220 */ /* 0x004fe20000400000 */
[----:B------:R-:W-:Y:S02]  /*3a70*/  FSETP.GEU.AND P2, PT, R30, -126, PT ;  /* 0xc2fc00001e00780b */ /* 0x000fe40003f4e000 */
[----:B------:R-:W-:Y:S01]  /*3a80*/  @!P5 FMUL R99, R99, 0.5 ;  /* 0x3f0000006363d820 */ /* 0x000fe20000400000 */
[----:B---3--:R-:W-:Y:S02]  /*3a90*/  @!P6 FMUL R94, R94, R94 ;  /* 0x0000005e5e5ee220 */ /* 0x008fe40000400000 */
[----:B------:R2:W3:Y:S01]  /*3aa0*/  MUFU.EX2 R102, R3 ;  /* 0x0000000300667308 */ /* 0x0004e20000000800 */
[----:B------:R-:W-:Y:S01]  /*3ab0*/  FSETP.GEU.AND P6, PT, R26, -126, PT ;  /* 0xc2fc00001a00780b */ /* 0x000fe20003fce000 */
[----:B------:R-:W-:-:S06]  /*3ac0*/  FADD R34, R27, R94 ;  /* 0x0000005e1b227221 */ /* 0x000fcc0000000000 */
[----:B------:R-:W4:Y:S01]  /*3ad0*/  MUFU.EX2 R95, R95 ;  /* 0x0000005f005f7308 */ /* 0x000f220000000800 */
[----:B--2---:R-:W-:Y:S01]  /*3ae0*/  FFMA R3, R110, UR6, -R2 ;  /* 0x000000066e037c23 */ /* 0x004fe20008000802 */
[----:B-1----:R-:W-:Y:S01]  /*3af0*/  @!P1 FMUL R103, R103, R103 ;  /* 0x0000006767679220 */ /* 0x002fe20000400000 */
[----:B------:R-:W-:Y:S01]  /*3b00*/  FSETP.GEU.AND P1, PT, R115, -126, PT ;  /* 0xc2fc00007300780b */ /* 0x000fe20003f2e000 */
[----:B------:R-:W-:Y:S02]  /*3b10*/  @!P2 FMUL R30, R30, 0.5 ;  /* 0x3f0000001e1ea820 */ /* 0x000fe40000400000 */
[----:B------:R-:W-:Y:S02]  /*3b20*/  @!P6 FMUL R26, R26, 0.5 ;  /* 0x3f0000001a1ae820 */ /* 0x000fe40000400000 */
[----:B------:R-:W1:Y:S01]  /*3b30*/  MUFU.EX2 R99, R99 ;  /* 0x0000006300637308 */ /* 0x000e620000000800 */
[----:B---3--:R-:W-:Y:S01]  /*3b40*/  @!P4 FMUL R102, R102, R102 ;  /* 0x000000666666c220 */ /* 0x008fe20000400000 */
[----:B------:R-:W-:-:S06]  /*3b50*/  FSETP.GEU.AND P4, PT, R3, -126, PT ;  /* 0xc2fc00000300780b */ /* 0x000fcc0003f8e000 */
[----:B------:R2:W3:Y:S01]  /*3b60*/  MUFU.EX2 R98, R30 ;  /* 0x0000001e00627308 */ /* 0x0004e20000000800 */
[----:B----4-:R-:W-:Y:S01]  /*3b70*/  @!P3 FMUL R95, R95, R95 ;  /* 0x0000005f5f5fb220 */ /* 0x010fe20000400000 */
[----:B------:R-:W-:Y:S01]  /*3b80*/  FSETP.GEU.AND P3, PT, R107, -126, PT ;  /* 0xc2fc00006b00780b */ /* 0x000fe20003f6e000 */
[----:B------:R-:W-:-:S04]  /*3b90*/  @!P1 FMUL R115, R115, 0.5 ;  /* 0x3f00000073739820 */ /* 0x000fc80000400000 */
[----:B------:R-:W-:Y:S01]  /*3ba0*/  @!P4 FMUL R3, R3, 0.5 ;  /* 0x3f0000000303c820 */ /* 0x000fe20000400000 */
[----:B-1----:R-:W-:Y:S01]  /*3bb0*/  @!P5 FMUL R99, R99, R99 ;  /* 0x000000636363d220 */ /* 0x002fe20000400000 */
[----:B------:R-:W-:Y:S01]  /*3bc0*/  FSETP.GEU.AND P5, PT, R111, -126, PT ;  /* 0xc2fc00006f00780b */ /* 0x000fe20003fae000 */
[----:B--2---:R-:W-:Y:S01]  /*3bd0*/  FFMA R30, R106, UR6, -R2 ;  /* 0x000000066a1e7c23 */ /* 0x004fe20008000802 */
[----:B------:R-:W1:Y:S04]  /*3be0*/  MUFU.EX2 R115, R115 ;  /* 0x0000007300737308 */ /* 0x000e680000000800 */
[----:B------:R-:W-:Y:S01]  /*3bf0*/  @!P3 FMUL R107, R107, 0.5 ;  /* 0x3f0000006b6bb820 */ /* 0x000fe20000400000 */
[----:B---3--:R-:W-:Y:S01]  /*3c00*/  @!P2 FMUL R98, R98, R98 ;  /* 0x000000626262a220 */ /* 0x008fe20000400000 */
[----:B------:R-:W-:-:S02]  /*3c10*/  FSETP.GEU.AND P2, PT, R30, -126, PT ;  /* 0xc2fc00001e00780b */ /* 0x000fc40003f4e000 */
[----:B------:R2:W3:Y:S03]  /*3c20*/  MUFU.EX2 R106, R26 ;  /* 0x0000001a006a7308 */ /* 0x0004e60000000800 */
[----:B------:R-:W-:-:S05]  /*3c30*/  @!P5 FMUL R111, R111, 0.5 ;  /* 0x3f0000006f6fd820 */ /* 0x000fca0000400000 */
[----:B------:R-:W4:Y:S01]  /*3c40*/  MUFU.EX2 R107, R107 ;  /* 0x0000006b006b7308 */ /* 0x000f220000000800 */
[----:B--2---:R-:W-:Y:S01]  /*3c50*/  FFMA R26, R114, UR6, -R2 ;  /* 0x00000006721a7c23 */ /* 0x004fe20008000802 */
[----:B-1----:R-:W-:Y:S01]  /*3c60*/  @!P1 FMUL R115, R115, R115 ;  /* 0x0000007373739220 */ /* 0x002fe20000400000 */
[----:B------:R-:W-:Y:S01]  /*3c70*/  FSETP.GEU.AND P1, PT, R121, -126, PT ;  /* 0xc2fc00007900780b */ /* 0x000fe20003f2e000 */
[----:B------:R-:W-:-:S04]  /*3c80*/  @!P2 FMUL R30, R30, 0.5 ;  /* 0x3f0000001e1ea820 */ /* 0x000fc80000400000 */
[----:B------:R1:W2:Y:S01]  /*3c90*/  MUFU.EX2 R114, R3 ;  /* 0x0000000300727308 */ /* 0x0002a20000000800 */
[----:B---3--:R-:W-:Y:S01]  /*3ca0*/  @!P6 FMUL R106, R106, R106 ;  /* 0x0000006a6a6ae220 */ /* 0x008fe20000400000 */
[----:B------:R-:W-:-:S06]  /*3cb0*/  FSETP.GEU.AND P6, PT, R26, -126, PT ;  /* 0xc2fc00001a00780b */ /* 0x000fcc0003fce000 */
[----:B------:R-:W3:Y:S01]  /*3cc0*/  MUFU.EX2 R111, R111 ;  /* 0x0000006f006f7308 */ /* 0x000ee20000000800 */
[----:B-1----:R-:W-:Y:S01]  /*3cd0*/  FFMA R3, R122, UR6, -R2 ;  /* 0x000000067a037c23 */ /* 0x002fe20008000802 */
[----:B----4-:R-:W-:Y:S01]  /*3ce0*/  @!P3 FMUL R107, R107, R107 ;  /* 0x0000006b6b6bb220 */ /* 0x010fe20000400000 */
[----:B------:R-:W-:-:S03]  /*3cf0*/  @!P1 FMUL R121, R121, 0.5 ;  /* 0x3f00000079799820 */ /* 0x000fc60000400000 */
[----:B------:R-:W-:Y:S01]  /*3d00*/  FSETP.GEU.AND P3, PT, R3, -126, PT ;  /* 0xc2fc00000300780b */ /* 0x000fe20003f6e000 */
[----:B------:R-:W-:Y:S01]  /*3d10*/  @!P6 FMUL R26, R26, 0.5 ;  /* 0x3f0000001a1ae820 */ /* 0x000fe20000400000 */
[----:B------:R1:W4:Y:S01]  /*3d20*/  MUFU.EX2 R110, R30 ;  /* 0x0000001e006e7308 */ /* 0x0003220000000800 */
[----:B--2---:R-:W-:Y:S01]  /*3d30*/  @!P4 FMUL R114, R114, R114 ;  /* 0x000000727272c220 */ /* 0x004fe20000400000 */
[----:B------:R-:W-:-:S06]  /*3d40*/  FSETP.GEU.AND P4, PT, R117, -126, PT ;  /* 0xc2fc00007500780b */ /* 0x000fcc0003f8e000 */
[----:B------:R-:W2:Y:S01]  /*3d50*/  MUFU.EX2 R121, R121 ;  /* 0x0000007900797308 */ /* 0x000ea20000000800 */
[----:B---3--:R-:W-:Y:S01]  /*3d60*/  @!P5 FMUL R111, R111, R111 ;  /* 0x0000006f6f6fd220 */ /* 0x008fe20000400000 */
[----:B------:R-:W-:Y:S01]  /*3d70*/  FSETP.GEU.AND P5, PT, R164, -126, PT ;  /* 0xc2fc0000a400780b */ /* 0x000fe20003fae000 */
[----:B------:R-:W-:Y:S01]  /*3d80*/  @!P3 FMUL R3, R3, 0.5 ;  /* 0x3f0000000303b820 */ /* 0x000fe20000400000 */
[----:B-1----:R-:W-:-:S03]  /*3d90*/  FFMA R30, R118, UR6, -R2 ;  /* 0x00000006761e7c23 */ /* 0x002fc60008000802 */
[----:B------:R-:W-:Y:S01]  /*3da0*/  @!P4 FMUL R117, R117, 0.5 ;  /* 0x3f0000007575c820 */ /* 0x000fe20000400000 */
[----:B------:R1:W3:Y:S01]  /*3db0*/  MUFU.EX2 R126, R3 ;  /* 0x00000003007e7308 */ /* 0x0002e20000000800 */
[----:B----4-:R-:W-:Y:S01]  /*3dc0*/  @!P2 FMUL R110, R110, R110 ;  /* 0x0000006e6e6ea220 */ /* 0x010fe20000400000 */
[----:B------:R-:W-:-:S03]  /*3dd0*/  FSETP.GEU.AND P2, PT, R30, -126, PT ;  /* 0xc2fc00001e00780b */ /* 0x000fc60003f4e000 */
[----:B------:R-:W-:Y:S02]  /*3de0*/  FADD R38, R43, R110 ;  /* 0x0000006e2b267221 */ /* 0x000fe40000000000 */
[----:B------:R-:W-:Y:S01]  /*3df0*/  @!P5 FMUL R164, R164, 0.5 ;  /* 0x3f000000a4a4d820 */ /* 0x000fe20000400000 */
[----:B------:R-:W4:Y:S01]  /*3e00*/  MUFU.EX2 R117, R117 ;  /* 0x0000007500757308 */ /* 0x000f220000000800 */
[----:B--2---:R-:W-:Y:S01]  /*3e10*/  @!P1 FMUL R121, R121, R121 ;  /* 0x0000007979799220 */ /* 0x004fe20000400000 */
[----:B------:R-:W-:Y:S01]  /*3e20*/  FSETP.GEU.AND P1, PT, R125, -126, PT ;  /* 0xc2fc00007d00780b */ /* 0x000fe20003f2e000 */
[----:B-1----:R-:W-:-:S04]  /*3e30*/  FFMA R3, R134, UR6, -R2 ;  /* 0x0000000686037c23 */ /* 0x002fc80008000802 */
[----:B------:R-:W-:Y:S01]  /*3e40*/  @!P2 FMUL R30, R30, 0.5 ;  /* 0x3f0000001e1ea820 */ /* 0x000fe20000400000 */
[----:B------:R-:W1:Y:S01]  /*3e50*/  MUFU.EX2 R164, R164 ;  /* 0x000000a400a47308 */ /* 0x000e620000000800 */
[----:B---3--:R-:W-:Y:S01]  /*3e60*/  @!P3 FMUL R126, R126, R126 ;  /* 0x0000007e7e7eb220 */ /* 0x008fe20000400000 */
[----:B------:R-:W-:-:S05]  /*3e70*/  FSETP.GEU.AND P3, PT, R130, -126, PT ;  /* 0xc2fc00008200780b */ /* 0x000fca0003f6e000 */
[----:B------:R-:W-:Y:S01]  /*3e80*/  @!P1 FMUL R125, R125, 0.5 ;  /* 0x3f0000007d7d9820 */ /* 0x000fe20000400000 */
[----:B------:R2:W3:Y:S01]  /*3e90*/  MUFU.EX2 R122, R30 ;  /* 0x0000001e007a7308 */ /* 0x0004e20000000800 */
[----:B----4-:R-:W-:Y:S01]  /*3ea0*/  @!P4 FMUL R117, R117, R117 ;  /* 0x000000757575c220 */ /* 0x010fe20000400000 */
[----:B------:R-:W-:-:S03]  /*3eb0*/  FSETP.GEU.AND P4, PT, R123, -126, PT ;  /* 0xc2fc00007b00780b */ /* 0x000fc60003f8e000 */
[----:B------:R-:W-:Y:S02]  /*3ec0*/  FADD R70, R148, R117 ;  /* 0x0000007594467221 */ /* 0x000fe40000000000 */
[----:B------:R-:W-:Y:S01]  /*3ed0*/  @!P3 FMUL R130, R130, 0.5 ;  /* 0x3f0000008282b820 */ /* 0x000fe20000400000 */
[----:B------:R-:W4:Y:S01]  /*3ee0*/  MUFU.EX2 R125, R125 ;  /* 0x0000007d007d7308 */ /* 0x000f220000000800 */
[----:B-1----:R-:W-:Y:S01]  /*3ef0*/  @!P5 FMUL R164, R164, R164 ;  /* 0x000000a4a4a4d220 */ /* 0x002fe20000400000 */
[----:B------:R-:W-:Y:S01]  /*3f00*/  FSETP.GEU.AND P5, PT, R138, -126, PT ;  /* 0xc2fc00008a00780b */ /* 0x000fe20003fae000 */
[----:B--2---:R-:W-:Y:S01]  /*3f10*/  FADD R30, R24, R53 ;  /* 0x00000035181e7221 */ /* 0x004fe20000000000 */
[----:B------:R-:W-:-:S03]  /*3f20*/  F2FP.F16.F32.PACK_AB R24, R7, R24 ;  /* 0x000000180718723e */ /* 0x000fc600000000ff */
[----:B------:R-:W-:Y:S01]  /*3f30*/  @!P4 FMUL R123, R123, 0.5 ;  /* 0x3f0000007b7bc820 */ /* 0x000fe20000400000 */
[----:B------:R-:W1:Y:S01]  /*3f40*/  MUFU.EX2 R130, R130 ;  /* 0x0000008200827308 */ /* 0x000e620000000800 */
[----:B------:R-:W-:Y:S01]  /*3f50*/  FADD R42, R30, R131 ;  /* 0x000000831e2a7221 */ /* 0x000fe20000000000 */
[----:B------:R-:W-:Y:S01]  /*3f60*/  FADD R30, R7, R56 ;  /* 0x00000038071e7221 */ /* 0x000fe20000000000 */
[----:B------:R-:W-:Y:S01]  /*3f70*/  FADD R131, R23, R84 ;  /* 0x0000005417837221 */ /* 0x000fe20000000000 */
[----:B---3--:R-:W-:Y:S01]  /*3f80*/  @!P2 FMUL R122, R122, R122 ;  /* 0x0000007a7a7aa220 */ /* 0x008fe20000400000 */
[----:B------:R-:W-:Y:S01]  /*3f90*/  FADD R42, R42, R139 ;  /* 0x0000008b2a2a7221 */ /* 0x000fe20000000000 */
[----:B------:R-:W-:Y:S01]  /*3fa0*/  F2FP.F16.F32.PACK_AB R56, R56, R53 ;  /* 0x000000353838723e */ /* 0x000fe200000000ff */
[----:B------:R-:W-:Y:S01]  /*3fb0*/  @!P5 FMUL R138, R138, 0.5 ;  /* 0x3f0000008a8ad820 */ /* 0x000fe20000400000 */
[----:B------:R-:W2:Y:S01]  /*3fc0*/  MUFU.EX2 R123, R123 ;  /* 0x0000007b007b7308 */ /* 0x000ea20000000800 */
[----:B----4-:R-:W-:Y:S01]  /*3fd0*/  @!P1 FMUL R125, R125, R125 ;  /* 0x0000007d7d7d9220 */ /* 0x010fe20000400000 */
[----:B------:R-:W-:Y:S01]  /*3fe0*/  FSETP.GEU.AND P1, PT, R129, -126, PT ;  /* 0xc2fc00008100780b */ /* 0x000fe20003f2e000 */
[----:B------:R-:W-:Y:S01]  /*3ff0*/  FADD R46, R30, R131 ;  /* 0x000000831e2e7221 */ /* 0x000fe20000000000 */
[----:B------:R-:W-:Y:S01]  /*4000*/  FADD R30, R6, R57 ;  /* 0x00000039061e7221 */ /* 0x000fe20000000000 */
[----:B------:R-:W-:Y:S01]  /*4010*/  FADD R131, R14, R89 ;  /* 0x000000590e837221 */ /* 0x000fe20000000000 */
[----:B------:R-:W-:Y:S01]  /*4020*/  F2FP.F16.F32.PACK_AB R53, R162, R83 ;  /* 0x00000053a235723e */ /* 0x000fe200000000ff */
[----:B------:R-:W-:Y:S01]  /*4030*/  FADD R46, R46, R141 ;  /* 0x0000008d2e2e7221 */ /* 0x000fe20000000000 */
[----:B------:R-:W3:Y:S01]  /*4040*/  MUFU.EX2 R134, R138 ;  /* 0x0000008a00867308 */ /* 0x000ee20000000800 */
[----:B-1----:R-:W-:Y:S01]  /*4050*/  @!P3 FMUL R130, R130, R130 ;  /* 0x000000828282b220 */ /* 0x002fe20000400000 */
[----:B------:R-:W-:Y:S01]  /*4060*/  FSETP.GEU.AND P3, PT, R142, -126, PT ;  /* 0xc2fc00008e00780b */ /* 0x000fe20003f6e000 */
[----:B------:R-:W-:Y:S01]  /*4070*/  FADD R50, R30, R131 ;  /* 0x000000831e327221 */ /* 0x000fe20000000000 */
[----:B------:R-:W-:Y:S01]  /*4080*/  FADD R30, R9, R22 ;  /* 0x00000016091e7221 */ /* 0x000fe20000000000 */
[----:B------:R-:W-:Y:S01]  /*4090*/  FADD R131, R25, R88 ;  /* 0x0000005819837221 */ /* 0x000fe20000000000 */
[----:B------:R-:W-:Y:S01]  /*40a0*/  FADD R46, R46, R149 ;  /* 0x000000952e2e7221 */ /* 0x000fe20000000000 */
[----:B------:R-:W-:Y:S01]  /*40b0*/  @!P1 FMUL R129, R129, 0.5 ;  /* 0x3f00000081819820 */ /* 0x000fe20000400000 */
[----:B------:R1:W4:Y:S01]  /*40c0*/  MUFU.EX2 R118, R26 ;  /* 0x0000001a00767308 */ /* 0x0003220000000800 */
[----:B--2---:R-:W-:Y:S01]  /*40d0*/  @!P4 FMUL R123, R123, R123 ;  /* 0x0000007b7b7bc220 */ /* 0x004fe20000400000 */
[C---:B------:R-:W-:Y:S01]  /*40e0*/  FSETP.GEU.AND P4, PT, R127.reuse, -126, PT ;  /* 0xc2fc00007f00780b */ /* 0x040fe20003f8e000 */
[----:B------:R-:W-:Y:S01]  /*40f0*/  FADD R54, R30, R131 ;  /* 0x000000831e367221 */ /* 0x000fe20000000000 */
[----:B------:R-:W-:Y:S01]  /*4100*/  FADD R30, R28, R61 ;  /* 0x0000003d1c1e7221 */ /* 0x000fe20000000000 */
[----:B------:R-:W-:Y:S01]  /*4110*/  FADD R131, R44, R93 ;  /* 0x0000005d2c837221 */ /* 0x000fe20000000000 */
[----:B------:R-:W-:Y:S01]  /*4120*/  FADD R50, R50, R143 ;  /* 0x0000008f32327221 */ /* 0x000fe20000000000 */
[----:B------:R-:W-:Y:S01]  /*4130*/  @!P3 FMUL R142, R142, 0.5 ;  /* 0x3f0000008e8eb820 */ /* 0x000fe20000400000 */
[----:B------:R-:W2:Y:S01]  /*4140*/  MUFU.EX2 R129, R129 ;  /* 0x0000008100817308 */ /* 0x000ea20000000800 */
[----:B---3--:R-:W-:Y:S01]  /*4150*/  @!P5 FMUL R134, R134, R134 ;  /* 0x000000868686d220 */ /* 0x008fe20000400000 */
[----:B------:R-:W-:Y:S01]  /*4160*/  FSETP.GEU.AND P5, PT, R146, -126, PT ;  /* 0xc2fc00009200780b */ /* 0x000fe20003fae000 */
[----:B------:R-:W-:Y:S01]  /*4170*/  FADD R58, R30, R131 ;  /* 0x000000831e3a7221 */ /* 0x000fe20000000000 */
[----:B------:R-:W-:Y:S01]  /*4180*/  FADD R30, R8, R65 ;  /* 0x00000041081e7221 */ /* 0x000fe20000000000 */
[----:B------:R-:W-:Y:S01]  /*4190*/  FADD R131, R16, R97 ;  /* 0x0000006110837221 */ /* 0x000fe20000000000 */
[--C-:B-1----:R-:W-:Y:S01]  /*41a0*/  FFMA R26, R150, UR6, -R2.reuse ;  /* 0x00000006961a7c23 */ /* 0x102fe20008000802 */
[----:B------:R-:W-:Y:S01]  /*41b0*/  @!P4 FMUL R127, R127, 0.5 ;  /* 0x3f0000007f7fc820 */ /* 0x000fe20000400000 */
[----:B------:R-:W1:Y:S01]  /*41c0*/  MUFU.EX2 R138, R142 ;  /* 0x0000008e008a7308 */ /* 0x000e620000000800 */
[----:B------:R-:W-:Y:S01]  /*41d0*/  FFMA R2, R151, UR6, -R2 ;  /* 0x0000000697027c23 */ /* 0x000fe20008000802 */
[----:B------:R-:W-:Y:S01]  /*41e0*/  FADD R66, R30, R131 ;  /* 0x000000831e427221 */ /* 0x000fe20000000000 */
[----:B------:R-:W-:Y:S01]  /*41f0*/  FADD R30, R13, R64 ;  /* 0x000000400d1e7221 */ /* 0x000fe20000000000 */
[----:B------:R-:W-:Y:S01]  /*4200*/  FADD R131, R33, R96 ;  /* 0x0000006021837221 */ /* 0x000fe20000000000 */
[----:B----4-:R-:W-:Y:S01]  /*4210*/  @!P6 FMUL R118, R118, R118 ;  /* 0x000000767676e220 */ /* 0x010fe20000400000 */
[----:B------:R-:W-:Y:S01]  /*4220*/  FSETP.GEU.AND P6, PT, R119, -126, PT ;  /* 0xc2fc00007700780b */ /* 0x000fe20003fce000 */
[----:B------:R-:W-:Y:S01]  /*4230*/  @!P5 FMUL R146, R146, 0.5 ;  /* 0x3f0000009292d820 */ /* 0x000fe20000400000 */
[----:B------:R-:W3:Y:S01]  /*4240*/  MUFU.EX2 R127, R127 ;  /* 0x0000007f007f7308 */ /* 0x000ee20000000800 */
[----:B--2---:R-:W-:Y:S01]  /*4250*/  @!P1 FMUL R129, R129, R129 ;  /* 0x0000008181819220 */ /* 0x004fe20000400000 */
[----:B------:R-:W-:Y:S01]  /*4260*/  FADD R30, R30, R131 ;  /* 0x000000831e1e7221 */ /* 0x000fe20000000000 */
[----:B------:R-:W-:Y:S01]  /*4270*/  FSETP.GEU.AND P1, PT, R2, -126, PT ;  /* 0xc2fc00000200780b */ /* 0x000fe20003f2e000 */
[----:B------:R-:W-:Y:S01]  /*4280*/  FADD R131, R59, R126 ;  /* 0x0000007e3b837221 */ /* 0x000fe20000000000 */
[----:B------:R-:W-:Y:S01]  /*4290*/  FADD R151, R75, R134 ;  /* 0x000000864b977221 */ /* 0x000fe20000000000 */
[----:B------:R-:W-:Y:S01]  /*42a0*/  FADD R155, R162, R129 ;  /* 0x00000081a29b7221 */ /* 0x000fe20000000000 */
[----:B------:R-:W-:Y:S01]  /*42b0*/  FADD R54, R54, R145 ;  /* 0x0000009136367221 */ /* 0x000fe20000000000 */
[----:B------:R-:W2:Y:S01]  /*42c0*/  MUFU.EX2 R142, R146 ;  /* 0x00000092008e7308 */ /* 0x000ea20000000800 */
[----:B-1----:R-:W-:Y:S01]  /*42d0*/  @!P3 FMUL R138, R138, R138 ;  /* 0x0000008a8a8ab220 */ /* 0x002fe20000400000 */
[----:B------:R-:W-:Y:S01]  /*42e0*/  FSETP.GEU.AND P3, PT, R3, -126, PT ;  /* 0xc2fc00000300780b */ /* 0x000fe20003f6e000 */
[----:B------:R-:W-:Y:S01]  /*42f0*/  FADD R74, R34, R131 ;  /* 0x00000083224a7221 */ /* 0x000fe20000000000 */
[----:B------:R-:W-:Y:S01]  /*4300*/  FADD R34, R31, R98 ;  /* 0x000000621f227221 */ /* 0x000fe20000000000 */
[----:B------:R-:W-:Y:S01]  /*4310*/  FADD R131, R63, R164 ;  /* 0x000000a43f837221 */ /* 0x000fe20000000000 */
[----:B------:R-:W-:Y:S01]  /*4320*/  @!P6 FMUL R119, R119, 0.5 ;  /* 0x3f0000007777e820 */ /* 0x000fe20000400000 */
[----:B------:R-:W-:Y:S01]  /*4330*/  FADD R159, R38, R151 ;  /* 0x00000097269f7221 */ /* 0x000fe20000000000 */
[----:B------:R-:W-:Y:S01]  /*4340*/  @!P1 FMUL R2, R2, 0.5 ;  /* 0x3f00000002029820 */ /* 0x000fe20000400000 */
[----:B---3--:R-:W-:Y:S01]  /*4350*/  @!P4 FMUL R127, R127, R127 ;  /* 0x0000007f7f7fc220 */ /* 0x008fe20000400000 */
[----:B------:R-:W-:Y:S01]  /*4360*/  FSETP.GEU.AND P4, PT, R133, -126, PT ;  /* 0xc2fc00008500780b */ /* 0x000fe20003f8e000 */
[----:B------:R-:W-:Y:S01]  /*4370*/  FADD R82, R34, R131 ;  /* 0x0000008322527221 */ /* 0x000fe20000000000 */
[----:B------:R-:W-:Y:S01]  /*4380*/  FADD R131, R79, R138 ;  /* 0x0000008a4f837221 */ /* 0x000fe20000000000 */
[----:B------:R-:W-:Y:S01]  /*4390*/  FADD R34, R47, R114 ;  /* 0x000000722f227221 */ /* 0x000fe20000000000 */
[----:B------:R-:W1:Y:S01]  /*43a0*/  MUFU.EX2 R119, R119 ;  /* 0x0000007700777308 */ /* 0x000e620000000800 */
[----:B------:R-:W-:Y:S01]  /*43b0*/  @!P3 FMUL R3, R3, 0.5 ;  /* 0x3f0000000303b820 */ /* 0x000fe20000400000 */
[----:B------:R-:W-:Y:S01]  /*43c0*/  FADD R38, R132, R107 ;  /* 0x0000006b84267221 */ /* 0x000fe20000000000 */
[----:B--2---:R-:W-:Y:S01]  /*43d0*/  @!P5 FMUL R142, R142, R142 ;  /* 0x0000008e8e8ed220 */ /* 0x004fe20000400000 */
[----:B------:R-:W-:Y:S01]  /*43e0*/  FSETP.GEU.AND P5, PT, R26, -126, PT ;  /* 0xc2fc00001a00780b */ /* 0x000fe20003fae000 */
[----:B------:R-:W-:Y:S01]  /*43f0*/  FADD R163, R34, R131 ;  /* 0x0000008322a37221 */ /* 0x000fe20000000000 */
[----:B------:R-:W-:Y:S01]  /*4400*/  FADD R151, R158, R125 ;  /* 0x0000007d9e977221 */ /* 0x000fe20000000000 */
[----:B------:R-:W-:Y:S01]  /*4410*/  FADD R34, R51, R118 ;  /* 0x0000007633227221 */ /* 0x000fe20000000000 */
[----:B------:R-:W2:Y:S01]  /*4420*/  MUFU.EX2 R131, R2 ;  /* 0x0000000200837308 */ /* 0x000ea20000000800 */
[----:B------:R-:W-:Y:S01]  /*4430*/  @!P4 FMUL R133, R133, 0.5 ;  /* 0x3f0000008585c820 */ /* 0x000fe20000400000 */
[----:B------:R-:W-:Y:S01]  /*4440*/  FADD R161, R38, R151 ;  /* 0x0000009726a17221 */ /* 0x000fe20000000000 */
[----:B------:R-:W-:Y:S01]  /*4450*/  FADD R38, R136, R111 ;  /* 0x0000006f88267221 */ /* 0x000fe20000000000 */
[----:B------:R-:W-:Y:S01]  /*4460*/  FADD R151, R160, R127 ;  /* 0x0000007fa0977221 */ /* 0x000fe20000000000 */
[----:B------:R-:W-:Y:S01]  /*4470*/  FADD R153, R83, R142 ;  /* 0x0000008e53997221 */ /* 0x000fe20000000000 */
[----:B------:R-:W-:Y:S01]  /*4480*/  FADD R147, R58, R147 ;  /* 0x000000933a937221 */ /* 0x000fe20000000000 */
[----:B------:R-:W-:Y:S01]  /*4490*/  FADD R135, R66, R135 ;  /* 0x0000008742877221 */ /* 0x000fe20000000000 */
[----:B------:R-:W3:Y:S01]  /*44a0*/  MUFU.EX2 R133, R133 ;  /* 0x0000008500857308 */ /* 0x000ee20000000800 */
[----:B------:R-:W-:Y:S01]  /*44b0*/  @!P5 FMUL R26, R26, 0.5 ;  /* 0x3f0000001a1ad820 */ /* 0x000fe20000400000 */
[----:B------:R-:W-:Y:S01]  /*44c0*/  FADD R165, R38, R151 ;  /* 0x0000009726a57221 */ /* 0x000fe20000000000 */
[----:B------:R-:W-:Y:S01]  /*44d0*/  FADD R38, R140, R115 ;  /* 0x000000738c267221 */ /* 0x000fe20000000000 */
[----:B-1----:R-:W-:Y:S01]  /*44e0*/  @!P6 FMUL R119, R119, R119 ;  /* 0x000000777777e220 */ /* 0x002fe20000400000 */
[----:B------:R-:W-:Y:S01]  /*44f0*/  FADD R151, R154, R123 ;  /* 0x0000007b9a977221 */ /* 0x000fe20000000000 */
[----:B------:R-:W-:Y:S01]  /*4500*/  FADD R167, R34, R153 ;  /* 0x0000009922a77221 */ /* 0x000fe20000000000 */
[----:B------:R-:W-:Y:S01]  /*4510*/  FADD R166, R38, R155 ;  /* 0x0000009b26a67221 */ /* 0x000fe20000000000 */
[----:B------:R1:W4:Y:S01]  /*4520*/  MUFU.EX2 R150, R3 ;  /* 0x0000000300967308 */ /* 0x0003220000000800 */
[----:B--2---:R-:W-:Y:S01]  /*4530*/  @!P1 FMUL R131, R131, R131 ;  /* 0x0000008383839220 */ /* 0x004fe20000400000 */
[----:B------:R-:W-:Y:S01]  /*4540*/  FADD R34, R144, R119 ;  /* 0x0000007790227221 */ /* 0x000fe20000000000 */
[----:B------:R-:W-:Y:S01]  /*4550*/  FADD R2, R39, R106 ;  /* 0x0000006a27027221 */ /* 0x000fe20000000000 */
[----:B------:R-:W-:Y:S01]  /*4560*/  FADD R137, R30, R137 ;  /* 0x000000891e897221 */ /* 0x000fe20000000000 */
[----:B------:R-:W-:Y:S01]  /*4570*/  FADD R155, R90, R131 ;  /* 0x000000835a9b7221 */ /* 0x000fe20000000000 */
[----:B------:R-:W-:Y:S01]  /*4580*/  FADD R42, R42, R147 ;  /* 0x000000932a2a7221 */ /* 0x000fe20000000000 */
[----:B------:R-:W-:Y:S01]  /*4590*/  FADD R135, R50, R135 ;  /* 0x0000008732877221 */ /* 0x000fe20000000000 */
[----:B------:R2:W5:Y:S01]  /*45a0*/  MUFU.EX2 R146, R26 ;  /* 0x0000001a00927308 */ /* 0x0005620000000800 */
[----:B-1----:R-:W-:Y:S01]  /*45b0*/  FADD R3, R116, R91 ;  /* 0x0000005b74037221 */ /* 0x002fe20000000000 */
[----:B---3--:R-:W-:Y:S01]  /*45c0*/  @!P4 FMUL R133, R133, R133 ;  /* 0x000000858585c220 */ /* 0x008fe20000400000 */
[----:B------:R-:W-:Y:S01]  /*45d0*/  FADD R34, R34, R155 ;  /* 0x0000009b22227221 */ /* 0x000fe20000000000 */
[----:B------:R-:W-:Y:S01]  /*45e0*/  FADD R137, R54, R137 ;  /* 0x0000008936897221 */ /* 0x000fe20000000000 */
[----:B------:R-:W-:Y:S01]  /*45f0*/  FADD R78, R3, R70 ;  /* 0x00000046034e7221 */ /* 0x000fe20000000000 */
[----:B------:R-:W-:Y:S01]  /*4600*/  FADD R3, R120, R95 ;  /* 0x0000005f78037221 */ /* 0x000fe20000000000 */
[----:B------:R-:W-:Y:S01]  /*4610*/  FADD R70, R152, R121 ;  /* 0x0000007998467221 */ /* 0x000fe20000000000 */
[----:B------:R-:W-:Y:S01]  /*4620*/  FADD R38, R156, R133 ;  /* 0x000000859c267221 */ /* 0x000fe20000000000 */
[----:B--2---:R-:W-:Y:S01]  /*4630*/  FADD R26, R124, R99 ;  /* 0x000000637c1a7221 */ /* 0x004fe20000000000 */
[----:B----4-:R-:W-:Y:S01]  /*4640*/  @!P3 FMUL R150, R150, R150 ;  /* 0x000000969696b220 */ /* 0x010fe20000400000 */
[----:B------:R-:W-:Y:S01]  /*4650*/  FADD R86, R3, R70 ;  /* 0x0000004603567221 */ /* 0x000fe20000000000 */
[----:B------:R-:W-:Y:S01]  /*4660*/  FADD R3, R35, R102 ;  /* 0x0000006623037221 */ /* 0x000fe20000000000 */
[----:B------:R-:W-:Y:S01]  /*4670*/  FADD R70, R67, R130 ;  /* 0x0000008243467221 */ /* 0x000fe20000000000 */
[----:B------:R-:W-:Y:S01]  /*4680*/  FADD R157, R26, R151 ;  /* 0x000000971a9d7221 */ /* 0x000fe20000000000 */
[----:B------:R-:W-:Y:S01]  /*4690*/  FADD R151, R71, R150 ;  /* 0x0000009647977221 */ /* 0x000fe20000000000 */
[----:B------:R-:W-:Y:S01]  /*46a0*/  FADD R26, R55, R122 ;  /* 0x0000007a371a7221 */ /* 0x000fe20000000000 */
[----:B-----5:R-:W-:Y:S01]  /*46b0*/  @!P5 FMUL R146, R146, R146 ;  /* 0x000000929292d220 */ /* 0x020fe20000400000 */
[----:B------:R-:W-:Y:S01]  /*46c0*/  FADD R70, R3, R70 ;  /* 0x0000004603467221 */ /* 0x000fe20000000000 */
        /* <DEDUP_REMOVED lines=13> */
[----:B------:R-:W-:Y:S01]  /*47a0*/  ULOP3.LUT UR6, UR9, 0x8, URZ, 0xc, !UPT ;  /* 0x0000000809067892 */ /* 0x000fe2000f8e0c3f */
[----:B------:R-:W-:Y:S01]  /*47b0*/  FADD R78, R78, R157 ;  /* 0x0000009d4e4e7221 */ /* 0x000fe20000000000 */
[----:B------:R-:W-:Y:S01]  /*47c0*/  FADD R3, R86, R3 ;  /* 0x0000000356037221 */ /* 0x000fe20000000000 */
[----:B------:R-:W-:Y:S01]  /*47d0*/  FADD R42, R42, R135 ;  /* 0x000000872a2a7221 */ /* 0x000fe20000000000 */
[----:B------:R-:W-:Y:S01]  /*47e0*/  FADD R137, R46, R137 ;  /* 0x000000892e897221 */ /* 0x000fe20000000000 */
[----:B------:R-:W-:Y:S01]  /*47f0*/  FADD R74, R74, R167 ;  /* 0x000000a74a4a7221 */ /* 0x000fe20000000000 */
[----:B------:R-:W-:Y:S01]  /*4800*/  FADD R153, R82, R153 ;  /* 0x0000009952997221 */ /* 0x000fe20000000000 */
[----:B------:R-:W-:Y:S01]  /*4810*/  MOV R2, UR6 ;  /* 0x0000000600027c02 */ /* 0x000fe20008000f00 */
[----:B------:R-:W-:Y:S01]  /*4820*/  FADD R135, R78, R3 ;  /* 0x000000034e877221 */ /* 0x000fe20000000000 */
[----:B------:R-:W-:Y:S01]  /*4830*/  FADD R3, R42, R137 ;  /* 0x000000892a037221 */ /* 0x000fe20000000000 */
[----:B------:R-:W-:Y:S01]  /*4840*/  FADD R74, R74, R153 ;  /* 0x000000994a4a7221 */ /* 0x000fe20000000000 */
[----:B------:R-:W-:Y:S01]  /*4850*/  F2FP.F16.F32.PACK_AB R42, R25, R14 ;  /* 0x0000000e192a723e */ /* 0x000fe200000000ff */
[----:B------:R1:W-:Y:S01]  /*4860*/  SYNCS.ARRIVE.TRANS64.A1T0 RZ, [R2+UR11], RZ ;  /* 0x000000ff02ff79a7 */ /* 0x0003e2000810000b */
[----:B------:R-:W-:-:S02]  /*4870*/  F2FP.F16.F32.PACK_AB R44, R29, R44 ;  /* 0x0000002c1d2c723e */ /* 0x000fc400000000ff */
[----:B------:R-:W-:Y:S02]  /*4880*/  F2FP.F16.F32.PACK_AB R25, R116, R27 ;  /* 0x0000001b7419723e */ /* 0x000fe400000000ff */
[----:B------:R-:W-:Y:S02]  /*4890*/  F2FP.F16.F32.PACK_AB R46, R33, R16 ;  /* 0x00000010212e723e */ /* 0x000fe400000000ff */
[----:B------:R-:W-:Y:S01]  /*48a0*/  F2FP.F16.F32.PACK_AB R27, R120, R31 ;  /* 0x0000001f781b723e */ /* 0x000fe200000000ff */
[----:B-1----:R-:W-:Y:S01]  /*48b0*/  FADD R2, R74, R135 ;  /* 0x000000874a027221 */ /* 0x002fe20000000000 */
[----:B------:R-:W-:Y:S02]  /*48c0*/  F2FP.F16.F32.PACK_AB R29, R124, R35 ;  /* 0x000000237c1d723e */ /* 0x000fe400000000ff */
[----:B------:R-:W-:Y:S02]  /*48d0*/  F2FP.F16.F32.PACK_AB R50, R41, R18 ;  /* 0x000000122932723e */ /* 0x000fe400000000ff */
[----:B------:R-:W-:-:S02]  /*48e0*/  F2FP.F16.F32.PACK_AB R54, R49, R20 ;  /* 0x000000143136723e */ /* 0x000fc400000000ff */
[----:B------:R-:W-:Y:S02]  /*48f0*/  F2FP.F16.F32.PACK_AB R64, R68, R69 ;  /* 0x000000454440723e */ /* 0x000fe400000000ff */
[----:B------:R-:W-:Y:S02]  /*4900*/  F2FP.F16.F32.PACK_AB R66, R72, R73 ;  /* 0x000000494842723e */ /* 0x000fe400000000ff */
[----:B------:R-:W-:Y:S02]  /*4910*/  F2FP.F16.F32.PACK_AB R31, R128, R39 ;  /* 0x00000027801f723e */ /* 0x000fe400000000ff */
        /* <DEDUP_REMOVED lines=39> */
[----:B------:R-:W-:Y:S01]  /*4b90*/  F2FP.F16.F32.PACK_AB R85, R129, R142 ;  /* 0x0000008e8155723e */ /* 0x000fe200000000ff */
[----:B------:R-:W-:Y:S06]  /*4ba0*/  @!P0 BRA `(.L_x_19) ;  /* 0x0000000000048947 */ /* 0x000fec0003800000 */
[----:B------:R-:W-:Y:S01]  /*4bb0*/  BPT.TRAP 0x1 ;  /* 0x000000040000795c */ /* 0x000fe20000300000 */
.L_x_19:
[----:B------:R-:W1:Y:S02]  /*4bc0*/  SYNCS.PHASECHK.TRANS64.TRYWAIT P1, [UR37+0xb008], R5 ;  /* 0x00b00805ff0075a7 */ /* 0x000e640008020165 */
[----:B-1----:R-:W-:Y:S05]  /*4bd0*/  @!P1 BRA `(.L_x_20) ;  /* 0x0000006c004c9947 */ /* 0x002fea0003800000 */
.L_x_90:
[----:B------:R-:W-:Y:S01]  /*4be0*/  UIADD3 UR6, UR8, 0x200, URZ ;  /* 0x0000020008067890 */ /* 0x000fe2000fffe03f */
[----:B------:R-:W-:Y:S01]  /*4bf0*/  WARPGROUP.ARRIVE ;  /* 0x00000000000079c5 */ /* 0x000fe20000000000 */
[----:B------:R-:W-:Y:S01]  /*4c00*/  UMOV UR7, 0xc0000010 ;  /* 0xc000001000077882 */ /* 0x000fe20000000000 */
[----:B------:R-:W-:-:S06]  /*4c10*/  F2FP.F16.F32.PACK_AB R87, R131, R146 ;  /* 0x000000928357723e */ /* 0x000fcc00000000ff */
[----:B------:R-:W-:Y:S01]  /*4c20*/  HGMMA.64x16x16.F32 R152, R24, gdesc[UR4].tnspB, RZ, !UPT, gsb0 ;  /* 0x4020000418987df0 */ /* 0x000fe2000c0008ff */
[----:B------:R-:W-:Y:S01]  /*4c30*/  UIADD3 UR6, UR8, 0x220, URZ ;  /* 0x0000022008067890 */ /* 0x000fe2000fffe03f */
[----:B------:R-:W-:Y:S01]  /*4c40*/  UMOV UR7, 0xc0000010 ;  /* 0xc000001000077882 */ /* 0x000fe20000000000 */
[----:B------:R-:W-:Y:S02]  /*4c50*/  WARPGROUP.DEPBAR.LE gsb0, 0x0 ;  /* 0x00008000000079c5 */ /* 0x000fe40000010000 */
[----:B------:R-:W-:-:S06]  /*4c60*/  WARPGROUP.ARRIVE ;  /* 0x00000000000079c5 */ /* 0x000fcc0000000000 */
[----:B------:R-:W-:Y:S01]  /*4c70*/  HGMMA.64x16x16.F32 R152, R28, gdesc[UR4].tnspB, R152, gsb0 ;  /* 0x402000041c987df0 */ /* 0x000fe20008000898 */
        /* <DEDUP_REMOVED lines=69> */
[----:B------:R-:W-:Y:S03]  /*50d0*/  HGMMA.64x16x16.F32 R152, R84, gdesc[UR4].tnspB, R152, gsb0 ;  /* 0x4020000454987df0 */ /* 0x000fe60008000898 */
[----:B------:R-:W-:Y:S02]  /*50e0*/  WARPGROUP.DEPBAR.LE gsb0, 0x0 ;  /* 0x00008000000079c5 */ /* 0x000fe40000010000 */
[----:B------:R-:W-:Y:S05]  /*50f0*/  @!P0 BRA `(.L_x_21) ;  /* 0x0000000000048947 */ /* 0x000fea0003800000 */
[----:B------:R-:W-:Y:S01]  /*5100*/  BPT.TRAP 0x1 ;  /* 0x000000040000795c */ /* 0x000fe20000300000 */
.L_x_21:
[----:B------:R-:W-:Y:S02]  /*5110*/  UISETP.EQ.AND UP0, UPT, UR36, URZ, !UP0 ;  /* 0x0000003f2400728c */ /* 0x000fe4000c702270 */
[----:B------:R-:W-:Y:S02]  /*5120*/  UIADD3 UR6, UR37, 0xb028, URZ ;  /* 0x0000b02825067890 */ /* 0x000fe4000fffe03f */
[----:B------:R-:W-:Y:S02]  /*5130*/  USEL UR7, URZ, 0x1, !UP0 ;  /* 0x000000013f077887 */ /* 0x000fe4000c000000 */
[----:B------:R-:W-:Y:S02]  /*5140*/  UPRMT UR6, URZ, 0x654, UR6 ;  /* 0x000006543f067896 */ /* 0x000fe40008000006 */
[----:B------:R-:W-:-:S04]  /*5150*/  USEL UR7, UR7, 0x2, UP1 ;  /* 0x0000000207077887 */ /* 0x000fc80008800000 */
[----:B------:R-:W-:-:S03]  /*5160*/  UISETP.GT.U32.AND UP0, UPT, UR7, 0x1, UPT ;  /* 0x000000010700788c */ /* 0x000fc6000bf04070 */
[----:B------:R-:W-:Y:S03]  /*5170*/  SYNCS.ARRIVE.TRANS64.RED.A1T0 RZ, [UR6], RZ ;  /* 0x000000ffffff79a7 */ /* 0x000fe60008100406 */
[----:B------:R-:W-:-:S13]  /*5180*/  PLOP3.LUT P1, PT, PT, PT, UP0, 0x80, 0x0 ;  /* 0x000000000000781c */ /* 0x000fda0003f2f008 */
[----:B------:R-:W-:Y:S05]  /*5190*/  @P1 BRA `(.L_x_22) ;  /* 0x0000000000041947 */ /* 0x000fea0003800000 */
[----:B------:R-:W-:Y:S01]  /*51a0*/  BPT.TRAP 0x1 ;  /* 0x000000040000795c */ /* 0x000fe20000300000 */
.L_x_22:
[----:B-1----:R-:W1:Y:S02]  /*51b0*/  LDC R5, c[0x0][0x28c] ;  /* 0x0000a300ff057b82 */ /* 0x002e640000000800 */
[----:B-1----:R-:W-:-:S13]  /*51c0*/  ISETP.GE.AND P2, PT, R5, 0x101, PT ;  /* 0x000001010500780c */ /* 0x002fda0003f46270 */
[----:B------:R-:W-:Y:S05]  /*51d0*/  @!P2 BRA `(.L_x_23) ;  /* 0x0000004400e4a947 */ /* 0x000fea0003800000 */
[----:B------:R-:W-:Y:S01]  /*51e0*/  IADD3 R5, R5, 0xff, RZ ;  /* 0x000000ff05057810 */ /* 0x000fe20007ffe0ff */
[----:B------:R-:W-:Y:S01]  /*51f0*/  UMOV UR11, 0x2 ;  /* 0x00000002000b7882 */ /* 0x000fe20000000000 */
[----:B------:R-:W-:Y:S01]  /*5200*/  MOV R9, R0 ;  /* 0x0000000000097202 */ /* 0x000fe20000000f00 */
[----:B------:R-:W-:Y:S01]  /*5210*/  UMOV UR9, 0x1 ;  /* 0x0000000100097882 */ /* 0x000fe20000000000 */
[----:B------:R-:W-:Y:S01]  /*5220*/  SHF.R.S32.HI R6, RZ, 0x1f, R5 ;  /* 0x0000001fff067819 */ /* 0x000fe20000011405 */
[----:B------:R-:W-:Y:S01]  /*5230*/  ULDC UR13, c[0x0][0x604] ;  /* 0x00018100000d7ab9 */ /* 0x000fe20000000800 */
[----:B------:R-:W-:Y:S02]  /*5240*/  MOV R7, R4 ;  /* 0x0000000400077202 */ /* 0x000fe40000000f00 */
[----:B------:R-:W-:Y:S02]  /*5250*/  LEA.HI R5, R6, R5, RZ, 0x8 ;  /* 0x0000000506057211 */ /* 0x000fe400078f40ff */
[----:B------:R-:W-:-:S02]  /*5260*/  MOV R6, RZ ;  /* 0x000000ff00067202 */ /* 0x000fc40000000f00 */
[----:B------:R-:W-:-:S07]  /*5270*/  SHF.R.S32.HI R5, RZ, 0x8, R5 ;  /* 0x00000008ff057819 */ /* 0x000fce0000011405 */
.L_x_34:
[----:B------:R-:W-:-:S13]  /*5280*/  PLOP3.LUT P3, PT, PT, PT, UP1, 0x80, 0x0 ;  /* 0x000000000000781c */ /* 0x000fda0003f6f018 */
[----:B-1----:R-:W-:Y:S05]  /*5290*/  @!P3 BRA `(.L_x_24) ;  /* 0x000000000004b947 */ /* 0x002fea0003800000 */
[----:B------:R-:W-:Y:S01]  /*52a0*/  BPT.TRAP 0x1 ;  /* 0x000000040000795c */ /* 0x000fe20000300000 */
.L_x_24:
[----:B------:R-:W-:Y:S01]  /*52b0*/  ULEA UR6, UR11, UR37, 0x3 ;  /* 0x000000250b067291 */ /* 0x000fe2000f8e183f */
[----:B------:R-:W-:-:S08]  /*52c0*/  SHF.L.U32 R0, R6, 0x1f, RZ ;  /* 0x0000001f06007819 */ /* 0x000fd000000006ff */
[----:B------:R-:W1:Y:S02]  /*52d0*/  SYNCS.PHASECHK.TRANS64.TRYWAIT P2, [UR6+0xb000], R0 ;  /* 0x00b00000ff0075a7 */ /* 0x000e640008040146 */
[----:B-1----:R-:W-:Y:S05]  /*52e0*/  @!P2 BRA `(.L_x_25) ;  /* 0x0000006400a0a947 */ /* 0x002fea0003800000 */
.L_x_91:
[----:B------:R-:W-:Y:S01]  /*52f0*/  ULEA UR6, UR11, UR10, 0x9 ;  /* 0x0000000a0b067291 */ /* 0x000fe2000f8e483f */
[----:B------:R-:W-:Y:S01]  /*5300*/  WARPGROUP.ARRIVE ;  /* 0x00000000000079c5 */ /* 0x000fe20000000000 */
[----:B------:R-:W-:-:S07]  /*5310*/  UMOV UR7, 0xc0000010 ;  /* 0xc000001000077882 */ /* 0x000fce0000000000 */
[----:B------:R-:W-:Y:S01]  /*5320*/  HGMMA.64x256x16.F32 R24, gdesc[UR4], RZ, !UPT, gsb0 ;  /* 0x03e00000041879f0 */ /* 0x000fe2000c0008ff */
[----:B------:R-:W-:-:S04]  /*5330*/  UIADD3 UR6, UR11, 0x1, URZ ;  /* 0x000000010b067890 */ /* 0x000fc8000fffe03f */
[----:B------:R-:W-:-:S04]  /*5340*/  UISETP.NE.AND UP0, UPT, UR6, 0x5, UPT ;  /* 0x000000050600788c */ /* 0x000fc8000bf05270 */
[----:B------:R-:W-:Y:S02]  /*5350*/  USEL UR7, URZ, 0x1, UP0 ;  /* 0x000000013f077887 */ /* 0x000fe40008000000 */
[----:B------:R-:W-:-:S04]  /*5360*/  USEL UR6, UR6, URZ, UP0 ;  /* 0x0000003f06067287 */ /* 0x000fc80008000000 */
[----:B------:R-:W-:Y:S01]  /*5370*/  LOP3.LUT R6, R6, UR7, RZ, 0x3c, !PT ;  /* 0x0000000706067c12 */ /* 0x000fe2000f8e3cff */
[----:B------:R-:W-:Y:S02]  /*5380*/  WARPGROUP.DEPBAR.LE gsb0, 0x0 ;  /* 0x00008000000079c5 */ /* 0x000fe40000010000 */
[----:B------:R-:W-:Y:S05]  /*5390*/  @!P3 BRA `(.L_x_26) ;  /* 0x000000000004b947 */ /* 0x000fea0003800000 */
[----:B------:R-:W-:Y:S01]  /*53a0*/  BPT.TRAP 0x1 ;  /* 0x000000040000795c */ /* 0x000fe20000300000 */
.L_x_26:
[----:B-1----:R-:W-:Y:S01]  /*53b0*/  FMNMX R0, R24, R9, !PT ;  /* 0x0000000918007209 */ /* 0x002fe20007800000 */
[----:B------:R-:W-:-:S03]  /*53c0*/  ULEA UR7, UR6, UR37, 0x3 ;  /* 0x0000002506077291 */ /* 0x000fc6000f8e183f */
        /* <DEDUP_REMOVED lines=63> */
[----:B------:R-:W1:Y:S02]  /*57c0*/  SHFL.BFLY PT, R11, R4, 0x1, 0x1f ;  /* 0x0c201f00040b7f89 */ /* 0x000e6400000e0000 */
[----:B-1----:R-:W-:Y:S02]  /*57d0*/  FMNMX R11, R4, R11, !PT ;  /* 0x0000000b040b7209 */ /* 0x002fe40007800000 */
[----:B------:R-:W-:-:S03]  /*57e0*/  FMNMX R4, R26, R7, !PT ;  /* 0x000000071a047209 */ /* 0x000fc60007800000 */
[----:B------:R-:W1:Y:S01]  /*57f0*/  SHFL.BFLY PT, R0, R11, 0x2, 0x1f ;  /* 0x0c401f000b007f89 */ /* 0x000e6200000e0000 */
[----:B------:R-:W-:-:S04]  /*5800*/  FMNMX R13, R27, R4, !PT ;  /* 0x000000041b0d7209 */ /* 0x000fc80007800000 */
[----:B------:R-:W-:-:S04]  /*5810*/  FMNMX R4, R30, R13, !PT ;  /* 0x0000000d1e047209 */ /* 0x000fc80007800000 */
[----:B------:R-:W-:-:S04]  /*5820*/  FMNMX R13, R31, R4, !PT ;  /* 0x000000041f0d7209 */ /* 0x000fc80007800000 */
[----:B------:R-:W-:-:S04]  /*5830*/  FMNMX R4, R34, R13, !PT ;  /* 0x0000000d22047209 */ /* 0x000fc80007800000 */
[----:B------:R-:W-:-:S04]  /*5840*/  FMNMX R13, R35, R4, !PT ;  /* 0x00000004230d7209 */ /* 0x000fc80007800000 */
[----:B------:R-:W-:Y:S02]  /*5850*/  FMNMX R4, R38, R13, !PT ;  /* 0x0000000d26047209 */ /* 0x000fe40007800000 */
[----:B-1----:R-:W-:Y:S02]  /*5860*/  FMNMX R0, R11, R0, !PT ;  /* 0x000000000b007209 */ /* 0x002fe40007800000 */
[----:B------:R-:W-:Y:S02]  /*5870*/  FMNMX R15, R39, R4, !PT ;  /* 0x00000004270f7209 */ /* 0x000fe40007800000 */
[----:B------:R-:W-:Y:S02]  /*5880*/  FSETP.NEU.AND P2, PT, R0, -INF , PT ;  /* 0xff8000000000780b */ /* 0x000fe40003f4d000 */
        /* <DEDUP_REMOVED lines=21> */
[--C-:B------:R-:W-:Y:S01]  /*59e0*/  FFMA R12, R45, UR13, -R169.reuse ;  /* 0x0000000d2d0c7c23 */ /* 0x100fe200080008a9 */
[--C-:B------:R-:W-:Y:S01]  /*59f0*/  FFMA R37, R48, UR13, -R169.reuse ;  /* 0x0000000d30257c23 */ /* 0x100fe200080008a9 */
[----:B------:R-:W-:Y:S01]  /*5a00*/  @!P5 FMUL R24, R24, 0.5 ;  /* 0x3f0000001818d820 */ /* 0x000fe20000400000 */
[--C-:B------:R-:W-:Y:S01]  /*5a10*/  FFMA R52, R52, UR13, -R169.reuse ;  /* 0x0000000d34347c23 */ /* 0x100fe200080008a9 */
[----:B------:R-:W-:Y:S01]  /*5a20*/  @!P3 FMUL R167, R167, 0.5 ;  /* 0x3f000000a7a7b820 */ /* 0x000fe20000400000 */
[--C-:B------:R-:W-:Y:S01]  /*5a30*/  FFMA R13, R53, UR13, -R169.reuse ;  /* 0x0000000d350d7c23 */ /* 0x100fe200080008a9 */
[----:B------:R-:W-:Y:S01]  /*5a40*/  @!P2 FMUL R25, R25, 0.5 ;  /* 0x3f0000001919a820 */ /* 0x000fe20000400000 */
[--C-:B------:R-:W-:Y:S01]  /*5a50*/  FFMA R60, R60, UR13, -R169.reuse ;  /* 0x0000000d3c3c7c23 */ /* 0x100fe200080008a9 */
[----:B------:R-:W1:Y:S01]  /*5a60*/  MUFU.EX2 R24, R24 ;  /* 0x0000001800187308 */ /* 0x000e620000000800 */
[----:B------:R-:W-:Y:S01]  /*5a70*/  @!P6 FMUL R28, R28, 0.5 ;  /* 0x3f0000001c1ce820 */ /* 0x000fe20000400000 */
[----:B------:R-:W-:Y:S01]  /*5a80*/  @!P4 FMUL R32, R32, 0.5 ;  /* 0x3f0000002020c820 */ /* 0x000fe20000400000 */
[--C-:B------:R-:W-:Y:S01]  /*5a90*/  FFMA R40, R57, UR13, -R169.reuse ;  /* 0x0000000d39287c23 */ /* 0x100fe200080008a9 */
[----:B------:R-:W-:Y:S01]  /*5aa0*/  FMNMX R15, R47, R4, !PT ;  /* 0x000000042f0f7209 */ /* 0x000fe20007800000 */
[--C-:B------:R-:W-:Y:S01]  /*5ab0*/  FFMA R14, R61, UR13, -R169.reuse ;  /* 0x0000000d3d0e7c23 */ /* 0x100fe200080008a9 */
[--C-:B------:R-:W-:Y:S01]  /*5ac0*/  FFMA R45, R64, UR13, -R169.reuse ;  /* 0x0000000d402d7c23 */ /* 0x100fe200080008a9 */
[--C-:B------:R-:W-:Y:S01]  /*5ad0*/  FFMA R68, R68, UR13, -R169.reuse ;  /* 0x0000000d44447c23 */ /* 0x100fe200080008a9 */
[----:B------:R-:W2:Y:S01]  /*5ae0*/  MUFU.EX2 R167, R167 ;  /* 0x000000a700a77308 */ /* 0x000ea20000000800 */
[----:B------:R-:W-:Y:S01]  /*5af0*/  FMNMX R4, R50, R15, !PT ;  /* 0x0000000f32047209 */ /* 0x000fe20007800000 */
[--C-:B------:R-:W-:Y:S01]  /*5b00*/  FFMA R48, R73, UR13, -R169.reuse ;  /* 0x0000000d49307c23 */ /* 0x100fe200080008a9 */
[--C-:B------:R-:W-:Y:S01]  /*5b10*/  FFMA R53, R80, UR13, -R169.reuse ;  /* 0x0000000d50357c23 */ /* 0x100fe200080008a9 */
[--C-:B------:R-:W-:Y:S01]  /*5b20*/  FFMA R76, R76, UR13, -R169.reuse ;  /* 0x0000000d4c4c7c23 */ /* 0x100fe200080008a9 */
[----:B------:R-:W-:Y:S01]  /*5b30*/  FMNMX R15, R51, R4, !PT ;  /* 0x00000004330f7209 */ /* 0x000fe20007800000 */
[--C-:B------:R-:W-:Y:S01]  /*5b40*/  FFMA R16, R77, UR13, -R169.reuse ;  /* 0x0000000d4d107c23 */ /* 0x100fe200080008a9 */
[--C-:B------:R-:W-:Y:S01]  /*5b50*/  FFMA R84, R84, UR13, -R169.reuse ;  /* 0x0000000d54547c23 */ /* 0x100fe200080008a9 */
[----:B------:R-:W3:Y:S01]  /*5b60*/  MUFU.EX2 R25, R25 ;  /* 0x0000001900197308 */ /* 0x000ee20000000800 */
[----:B-1----:R-:W-:Y:S01]  /*5b70*/  @!P5 FMUL R24, R24, R24 ;  /* 0x000000181818d220 */ /* 0x002fe20000400000 */
[----:B------:R-:W-:Y:S01]  /*5b80*/  FSETP.GEU.AND P5, PT, R29, -126, PT ;  /* 0xc2fc00001d00780b */ /* 0x000fe20003fae000 */
[--C-:B------:R-:W-:Y:S01]  /*5b90*/  FFMA R57, R88, UR13, -R169.reuse ;  /* 0x0000000d58397c23 */ /* 0x100fe200080008a9 */
[----:B------:R-:W-:Y:S01]  /*5ba0*/  FMNMX R4, R54, R15, !PT ;  /* 0x0000000f36047209 */ /* 0x000fe20007800000 */
[--C-:B------:R-:W-:Y:S01]  /*5bb0*/  FFMA R18, R93, UR13, -R169.reuse ;  /* 0x0000000d5d127c23 */ /* 0x100fe200080008a9 */
[--C-:B------:R-:W-:Y:S01]  /*5bc0*/  FFMA R61, R96, UR13, -R169.reuse ;  /* 0x0000000d603d7c23 */ /* 0x100fe200080008a9 */
[--C-:B------:R-:W-:Y:S01]  /*5bd0*/  FFMA R20, R101, UR13, -R169.reuse ;  /* 0x0000000d65147c23 */ /* 0x100fe200080008a9 */
[----:B------:R-:W1:Y:S01]  /*5be0*/  MUFU.EX2 R168, R28 ;  /* 0x0000001c00a87308 */ /* 0x000e620000000800 */
        /* <DEDUP_REMOVED lines=16> */
[----:B-1----:R-:W-:Y:S01]  /*5cf0*/  @!P6 FMUL R168, R168, R168 ;  /* 0x000000a8a8a8e220 */ /* 0x002fe20000400000 */
[----:B------:R-:W-:Y:S01]  /*5d00*/  FSETP.GEU.AND P6, PT, R11, -126, PT ;  /* 0xc2fc00000b00780b */ /* 0x000fe20003fce000 */
[--C-:B------:R-:W-:Y:S01]  /*5d10*/  FFMA R10, R140, UR13, -R169.reuse ;  /* 0x0000000d8c0a7c23 */ /* 0x100fe200080008a9 */
[----:B------:R-:W-:Y:S01]  /*5d20*/  FMNMX R15, R59, R4, !PT ;  /* 0x000000043b0f7209 */ /* 0x000fe20007800000 */
[----:B------:R-:W-:-:S02]  /*5d30*/  FFMA R80, R136, UR13, -R169 ;  /* 0x0000000d88507c23 */ /* 0x000fc400080008a9 */
[----:B------:R-:W-:Y:S01]  /*5d40*/  @!P2 FMUL R36, R36, 0.5 ;  /* 0x3f0000002424a820 */ /* 0x000fe20000400000 */
[----:B------:R-:W1:Y:S01]  /*5d50*/  MUFU.EX2 R33, R33 ;  /* 0x0000002100217308 */ /* 0x000e620000000800 */
[----:B--2---:R-:W-:Y:S01]  /*5d60*/  @!P4 FMUL R28, R28, R28 ;  /* 0x0000001c1c1cc220 */ /* 0x004fe20000400000 */
[----:B------:R-:W-:Y:S02]  /*5d70*/  FSETP.GEU.AND P4, PT, R41, -126, PT ;  /* 0xc2fc00002900780b */ /* 0x000fe40003f8e000 */
[----:B------:R-:W-:Y:S01]  /*5d80*/  FMNMX R4, R62, R15, !PT ;  /* 0x0000000f3e047209 */ /* 0x000fe20007800000 */
[--C-:B------:R-:W-:Y:S01]  /*5d90*/  FFMA R15, R69, UR13, -R169.reuse ;  /* 0x0000000d450f7c23 */ /* 0x100fe200080008a9 */
[--C-:B------:R-:W-:Y:S01]  /*5da0*/  FFMA R69, R92, UR13, -R169.reuse ;  /* 0x0000000d5c457c23 */ /* 0x100fe200080008a9 */
[----:B------:R-:W-:Y:S01]  /*5db0*/  @!P6 FMUL R11, R11, 0.5 ;  /* 0x3f0000000b0be820 */ /* 0x000fe20000400000 */
[----:B------:R2:W4:Y:S01]  /*5dc0*/  MUFU.EX2 R166, R36 ;  /* 0x0000002400a67308 */ /* 0x0005220000000800 */
[----:B---3--:R-:W-:Y:S01]  /*5dd0*/  @!P5 FMUL R29, R29, R29 ;  /* 0x0000001d1d1dd220 */ /* 0x008fe20000400000 */
[----:B------:R-:W-:Y:S01]  /*5de0*/  FSETP.GEU.AND P5, PT, R44, -126, PT ;  /* 0xc2fc00002c00780b */ /* 0x000fe20003fae000 */
[----:B------:R-:W-:Y:S01]  /*5df0*/  FFMA R92, R108, UR13, -R169 ;  /* 0x0000000d6c5c7c23 */ /* 0x000fe200080008a9 */
[----:B------:R-:W-:-:S03]  /*5e00*/  FMNMX R17, R63, R4, !PT ;  /* 0x000000043f117209 */ /* 0x000fc60007800000 */
[----:B------:R-:W-:Y:S01]  /*5e10*/  @!P4 FMUL R41, R41, 0.5 ;  /* 0x3f0000002929c820 */ /* 0x000fe20000400000 */
[----:B------:R-:W3:Y:S01]  /*5e20*/  MUFU.EX2 R11, R11 ;  /* 0x0000000b000b7308 */ /* 0x000ee20000000800 */
[--C-:B--2---:R-:W-:Y:S01]  /*5e30*/  FFMA R36, R49, UR13, -R169.reuse ;  /* 0x0000000d31247c23 */ /* 0x104fe200080008a9 */
[----:B-1----:R-:W-:Y:S01]  /*5e40*/  @!P3 FMUL R33, R33, R33 ;  /* 0x000000212121b220 */ /* 0x002fe20000400000 */
[--C-:B------:R-:W-:Y:S01]  /*5e50*/  FFMA R49, R72, UR13, -R169.reuse ;  /* 0x0000000d48317c23 */ /* 0x100fe200080008a9 */
[----:B------:R-:W-:Y:S01]  /*5e60*/  FMNMX R4, R66, R17, !PT ;  /* 0x0000001142047209 */ /* 0x000fe20007800000 */
[----:B------:R-:W-:Y:S01]  /*5e70*/  FFMA R72, R120, UR13, -R169 ;  /* 0x0000000d78487c23 */ /* 0x000fe200080008a9 */
[----:B------:R-:W-:Y:S01]  /*5e80*/  FSETP.GEU.AND P3, PT, R36, -126, PT ;  /* 0xc2fc00002400780b */ /* 0x000fe20003f6e000 */
[----:B------:R-:W-:Y:S01]  /*5e90*/  @!P5 FMUL R44, R44, 0.5 ;  /* 0x3f0000002c2cd820 */ /* 0x000fe20000400000 */
[----:B------:R1:W2:Y:S01]  /*5ea0*/  MUFU.EX2 R32, R41 ;  /* 0x0000002900207308 */ /* 0x0002a20000000800 */
[----:B----4-:R-:W-:Y:S01]  /*5eb0*/  @!P2 FMUL R166, R166, R166 ;  /* 0x000000a6a6a6a220 */ /* 0x010fe20000400000 */
[----:B------:R-:W-:-:S02]  /*5ec0*/  FSETP.GEU.AND P2, PT, R12, -126, PT ;  /* 0xc2fc00000c00780b */ /* 0x000fc40003f4e000 */
[----:B------:R-:W-:-:S04]  /*5ed0*/  FMNMX R17, R67, R4, !PT ;  /* 0x0000000443117209 */ /* 0x000fc80007800000 */
[----:B------:R4:W5:Y:S01]  /*5ee0*/  MUFU.EX2 R165, R44 ;  /* 0x0000002c00a57308 */ /* 0x0009620000000800 */
[----:B---3--:R-:W-:Y:S01]  /*5ef0*/  @!P6 FMUL R11, R11, R11 ;  /* 0x0000000b0b0be220 */ /* 0x008fe20000400000 */
[----:B------:R-:W-:Y:S01]  /*5f00*/  FSETP.GEU.AND P6, PT, R37, -126, PT ;  /* 0xc2fc00002500780b */ /* 0x000fe20003fce000 */
[----:B------:R-:W-:Y:S01]  /*5f10*/  @!P3 FMUL R36, R36, 0.5 ;  /* 0x3f0000002424b820 */ /* 0x000fe20000400000 */
[--C-:B-1----:R-:W-:Y:S01]  /*5f20*/  FFMA R41, R56, UR13, -R169.reuse ;  /* 0x0000000d38297c23 */ /* 0x102fe200080008a9 */
[----:B------:R-:W-:Y:S01]  /*5f30*/  FMNMX R4, R70, R17, !PT ;  /* 0x0000001146047209 */ /* 0x000fe20007800000 */
[--C-:B------:R-:W-:Y:S01]  /*5f40*/  FFMA R56, R89, UR13, -R169.reuse ;  /* 0x0000000d59387c23 */ /* 0x100fe200080008a9 */
[----:B------:R-:W-:Y:S02]  /*5f50*/  @!P2 FMUL R12, R12, 0.5 ;  /* 0x3f0000000c0ca820 */ /* 0x000fe40000400000 */
[----:B------:R-:W1:Y:S01]  /*5f60*/  MUFU.EX2 R36, R36 ;  /* 0x0000002400247308 */ /* 0x000e620000000800 */
[----:B--2---:R-:W-:Y:S01]  /*5f70*/  @!P4 FMUL R32, R32, R32 ;  /* 0x000000202020c220 */ /* 0x004fe20000400000 */
[----:B------:R-:W-:Y:S01]  /*5f80*/  FSETP.GEU.AND P4, PT, R52, -126, PT ;  /* 0xc2fc00003400780b */ /* 0x000fe20003f8e000 */
[--C-:B----4-:R-:W-:Y:S01]  /*5f90*/  FFMA R44, R65, UR13, -R169.reuse ;  /* 0x0000000d412c7c23 */ /* 0x110fe200080008a9 */
[----:B------:R-:W-:Y:S01]  /*5fa0*/  FMNMX R17, R71, R4, !PT ;  /* 0x0000000447117209 */ /* 0x000fe20007800000 */
[--C-:B------:R-:W-:Y:S01]  /*5fb0*/  FFMA R65, R100, UR13, -R169.reuse ;  /* 0x0000000d64417c23 */ /* 0x100fe200080008a9 */
[----:B------:R-:W-:Y:S01]  /*5fc0*/  @!P6 FMUL R37, R37, 0.5 ;  /* 0x3f0000002525e820 */ /* 0x000fe20000400000 */
[----:B------:R-:W-:Y:S01]  /*5fd0*/  FFMA R100, R149, UR13, -R169 ;  /* 0x0000000d95647c23 */ /* 0x000fe200080008a9 */
[----:B-----5:R-:W-:Y:S01]  /*5fe0*/  @!P5 FMUL R165, R165, R165 ;  /* 0x000000a5a5a5d220 */ /* 0x020fe20000400000 */
[----:B------:R-:W-:Y:S01]  /*5ff0*/  FSETP.GEU.AND P5, PT, R13, -126, PT ;  /* 0xc2fc00000d00780b */ /* 0x000fe20003fae000 */
[----:B------:R-:W2:Y:S01]  /*6000*/  MUFU.EX2 R12, R12 ;  /* 0x0000000c000c7308 */ /* 0x000ea20000000800 */
[----:B------:R-:W-:-:S04]  /*6010*/  FMNMX R4, R74, R17, !PT ;  /* 0x000000114a047209 */ /* 0x000fc80007800000 */
[----:B------:R-:W-:Y:S01]  /*6020*/  @!P4 FMUL R52, R52, 0.5 ;  /* 0x3f0000003434c820 */ /* 0x000fe20000400000 */
[----:B------:R-:W-:Y:S01]  /*6030*/  FMNMX R17, R75, R4, !PT ;  /* 0x000000044b117209 */ /* 0x000fe20007800000 */
[----:B-1----:R-:W-:Y:S01]  /*6040*/  @!P3 FMUL R36, R36, R36 ;  /* 0x000000242424b220 */ /* 0x002fe20000400000 */
[----:B------:R-:W1:Y:S01]  /*6050*/  MUFU.EX2 R37, R37 ;  /* 0x0000002500257308 */ /* 0x000e620000000800 */
[----:B------:R-:W-:Y:S02]  /*6060*/  FSETP.GEU.AND P3, PT, R60, -126, PT ;  /* 0xc2fc00003c00780b */ /* 0x000fe40003f6e000 */
[----:B------:R-:W-:Y:S01]  /*6070*/  FMNMX R4, R78, R17, !PT ;  /* 0x000000114e047209 */ /* 0x000fe20007800000 */
[----:B------:R-:W-:-:S03]  /*6080*/  @!P5 FMUL R13, R13, 0.5 ;  /* 0x3f0000000d0dd820 */ /* 0x000fc60000400000 */
[----:B------:R-:W-:Y:S01]  /*6090*/  FMNMX R17, R79, R4, !PT ;  /* 0x000000044f117209 */ /* 0x000fe20007800000 */
[----:B------:R3:W4:Y:S01]  /*60a0*/  MUFU.EX2 R164, R52 ;  /* 0x0000003400a47308 */ /* 0x0007220000000800 */
[----:B--2---:R-:W-:Y:S01]  /*60b0*/  @!P2 FMUL R12, R12, R12 ;  /* 0x0000000c0c0ca220 */ /* 0x004fe20000400000 */
[----:B------:R-:W-:Y:S02]  /*60c0*/  FSETP.GEU.AND P2, PT, R41, -126, PT ;  /* 0xc2fc00002900780b */ /* 0x000fe40003f4e000 */
[----:B------:R-:W-:Y:S02]  /*60d0*/  FMNMX R4, R82, R17, !PT ;  /* 0x0000001152047209 */ /* 0x000fe40007800000 */
[----:B------:R-:W-:Y:S02]  /*60e0*/  @!P3 FMUL R60, R60, 0.5 ;  /* 0x3f0000003c3cb820 */ /* 0x000fe40000400000 */
[----:B------:R-:W2:Y:S01]  /*60f0*/  MUFU.EX2 R13, R13 ;  /* 0x0000000d000d7308 */ /* 0x000ea20000000800 */
[----:B-1----:R-:W-:Y:S01]  /*6100*/  @!P6 FMUL R37, R37, R37 ;  /* 0x000000252525e220 */ /* 0x002fe20000400000 */
[----:B------:R-:W-:Y:S01]  /*6110*/  FSETP.GEU.AND P6, PT, R40, -126, PT ;  /* 0xc2fc00002800780b */ /* 0x000fe20003fce000 */
[----:B---3--:R-:W-:Y:S01]  /*6120*/  FFMA R52, R81, UR13, -R169 ;  /* 0x0000000d51347c23 */ /* 0x008fe200080008a9 */
[----:B------:R-:W-:-:S03]  /*6130*/  FMNMX R17, R83, R4, !PT ;  /* 0x0000000453117209 */ /* 0x000fc60007800000 */
[----:B------:R-:W-:Y:S01]  /*6140*/  @!P2 FMUL R41, R41, 0.5 ;  /* 0x3f0000002929a820 */ /* 0x000fe20000400000 */
[----:B------:R1:W3:Y:S01]  /*6150*/  MUFU.EX2 R163, R60 ;  /* 0x0000003c00a37308 */ /* 0x0002e20000000800 */
[----:B----4-:R-:W-:Y:S01]  /*6160*/  @!P4 FMUL R164, R164, R164 ;  /* 0x000000a4a4a4c220 */ /* 0x010fe20000400000 */
[----:B------:R-:W-:Y:S02]  /*6170*/  FSETP.GEU.AND P4, PT, R14, -126, PT ;  /* 0xc2fc00000e00780b */ /* 0x000fe40003f8e000 */
[----:B------:R-:W-:Y:S01]  /*6180*/  FMNMX R4, R86, R17, !PT ;  /* 0x0000001156047209 */ /* 0x000fe20007800000 */
[--C-:B------:R-:W-:Y:S02]  /*6190*/  FFMA R17, R85, UR13, -R169.reuse ;  /* 0x0000000d55117c23 */ /* 0x100fe400080008a9 */
[----:B------:R-:W-:Y:S01]  /*61a0*/  @!P6 FMUL R40, R40, 0.5 ;  /* 0x3f0000002828e820 */ /* 0x000fe20000400000 */
[----:B------:R-:W4:Y:S01]  /*61b0*/  MUFU.EX2 R41, R41 ;  /* 0x0000002900297308 */ /* 0x000f220000000800 */
[----:B--2---:R-:W-:Y:S01]  /*61c0*/  @!P5 FMUL R13, R13, R13 ;  /* 0x0000000d0d0dd220 */ /* 0x004fe20000400000 */
[----:B------:R-:W-:Y:S01]  /*61d0*/  FSETP.GEU.AND P5, PT, R45, -126, PT ;  /* 0xc2fc00002d00780b */ /* 0x000fe20003fae000 */
[--C-:B-1----:R-:W-:Y:S01]  /*61e0*/  FFMA R60, R97, UR13, -R169.reuse ;  /* 0x0000000d613c7c23 */ /* 0x102fe200080008a9 */
[----:B------:R-:W-:Y:S01]  /*61f0*/  FMNMX R19, R87, R4, !PT ;  /* 0x0000000457137209 */ /* 0x000fe20007800000 */
[----:B------:R-:W-:-:S02]  /*6200*/  FFMA R97, R121, UR13, -R169 ;  /* 0x0000000d79617c23 */ /* 0x000fc400080008a9 */
[----:B------:R-:W-:Y:S01]  /*6210*/  @!P4 FMUL R14, R14, 0.5 ;  /* 0x3f0000000e0ec820 */ /* 0x000fe20000400000 */
[----:B------:R-:W1:Y:S01]  /*6220*/  MUFU.EX2 R40, R40 ;  /* 0x0000002800287308 */ /* 0x000e620000000800 */
[----:B---3--:R-:W-:Y:S01]  /*6230*/  @!P3 FMUL R163, R163, R163 ;  /* 0x000000a3a3a3b220 */ /* 0x008fe20000400000 */
[----:B------:R-:W-:Y:S02]  /*6240*/  FSETP.GEU.AND P3, PT, R15, -126, PT ;  /* 0xc2fc00000f00780b */ /* 0x000fe40003f6e000 */
[----:B------:R-:W-:-:S03]  /*6250*/  FMNMX R4, R90, R19, !PT ;  /* 0x000000135a047209 */ /* 0x000fc60007800000 */
[----:B------:R-:W-:Y:S01]  /*6260*/  @!P5 FMUL R45, R45, 0.5 ;  /* 0x3f0000002d2dd820 */ /* 0x000fe20000400000 */
[----:B------:R-:W2:Y:S01]  /*6270*/  MUFU.EX2 R14, R14 ;  /* 0x0000000e000e7308 */ /* 0x000ea20000000800 */
[----:B----4-:R-:W-:Y:S01]  /*6280*/  @!P2 FMUL R41, R41, R41 ;  /* 0x000000292929a220 */ /* 0x010fe20000400000 */
[----:B------:R-:W-:Y:S02]  /*6290*/  FSETP.GEU.AND P2, PT, R44, -126, PT ;  /* 0xc2fc00002c00780b */ /* 0x000fe40003f4e000 */
[----:B------:R-:W-:-:S03]  /*62a0*/  FMNMX R19, R91, R4, !PT ;  /* 0x000000045b137209 */ /* 0x000fc60007800000 */
[----:B------:R-:W-:Y:S01]  /*62b0*/  @!P3 FMUL R15, R15, 0.5 ;  /* 0x3f0000000f0fb820 */ /* 0x000fe20000400000 */
[----:B------:R-:W3:Y:S01]  /*62c0*/  MUFU.EX2 R45, R45 ;  /* 0x0000002d002d7308 */ /* 0x000ee20000000800 */
[----:B-1----:R-:W-:Y:S01]  /*62d0*/  @!P6 FMUL R40, R40, R40 ;  /* 0x000000282828e220 */ /* 0x002fe20000400000 */
[----:B------:R-:W-:Y:S02]  /*62e0*/  FSETP.GEU.AND P6, PT, R68, -126, PT ;  /* 0xc2fc00004400780b */ /* 0x000fe40003fce000 */
[----:B------:R-:W-:-:S03]  /*62f0*/  FMNMX R4, R94, R19, !PT ;  /* 0x000000135e047209 */ /* 0x000fc60007800000 */
[----:B------:R-:W-:Y:S01]  /*6300*/  @!P2 FMUL R44, R44, 0.5 ;  /* 0x3f0000002c2ca820 */ /* 0x000fe20000400000 */
[----:B------:R-:W1:Y:S01]  /*6310*/  MUFU.EX2 R15, R15 ;  /* 0x0000000f000f7308 */ /* 0x000e620000000800 */
        /* <DEDUP_REMOVED lines=9> */
[----:B------:R3:W4:Y:S01]  /*63b0*/  MUFU.EX2 R162, R68 ;  /* 0x0000004400a27308 */ /* 0x0007220000000800 */
[----:B-1----:R-:W-:Y:S01]  /*63c0*/  @!P3 FMUL R15, R15, R15 ;  /* 0x0000000f0f0fb220 */ /* 0x002fe20000400000 */
[----:B------:R-:W-:Y:S02]  /*63d0*/  FSETP.GEU.AND P3, PT, R53, -126, PT ;  /* 0xc2fc00003500780b */ /* 0x000fe40003f6e000 */
[----:B------:R-:W-:-:S03]  /*63e0*/  FMNMX R19, R99, R4, !PT ;  /* 0x0000000463137209 */ /* 0x000fc60007800000 */
[----:B------:R-:W-:Y:S01]  /*63f0*/  @!P5 FMUL R48, R48, 0.5 ;  /* 0x3f0000003030d820 */ /* 0x000fe20000400000 */
[----:B------:R-:W1:Y:S01]  /*6400*/  MUFU.EX2 R49, R49 ;  /* 0x0000003100317308 */ /* 0x000e620000000800 */
[----:B--2---:R-:W-:Y:S01]  /*6410*/  @!P2 FMUL R44, R44, R44 ;  /* 0x0000002c2c2ca220 */ /* 0x004fe20000400000 */
[----:B------:R-:W-:Y:S01]  /*6420*/  FSETP.GEU.AND P2, PT, R76, -126, PT ;  /* 0xc2fc00004c00780b */ /* 0x000fe20003f4e000 */
[----:B---3--:R-:W-:Y:S01]  /*6430*/  FFMA R68, R112, UR13, -R169 ;  /* 0x0000000d70447c23 */ /* 0x008fe200080008a9 */
        /* <DEDUP_REMOVED lines=12> */
[----:B------:R1:W4:Y:S01]  /*6500*/  MUFU.EX2 R161, R76 ;  /* 0x0000004c00a17308 */ /* 0x0003220000000800 */
[----:B--2---:R-:W-:Y:S01]  /*6510*/  @!P5 FMUL R48, R48, R48 ;  /* 0x000000303030d220 */ /* 0x004fe20000400000 */
[----:B------:R-:W-:Y:S02]  /*6520*/  FSETP.GEU.AND P5, PT, R84, -126, PT ;  /* 0xc2fc00005400780b */ /* 0x000fe40003fae000 */
[----:B------:R-:W-:-:S03]  /*6530*/  FMNMX R19, R107, R4, !PT ;  /* 0x000000046b137209 */ /* 0x000fc60007800000 */
[----:B------:R-:W-:Y:S01]  /*6540*/  @!P4 FMUL R52, R52, 0.5 ;  /* 0x3f0000003434c820 */ /* 0x000fe20000400000 */
[----:B------:R-:W2:Y:S01]  /*6550*/  MUFU.EX2 R16, R16 ;  /* 0x0000001000107308 */ /* 0x000ea20000000800 */
[----:B---3--:R-:W-:Y:S01]  /*6560*/  @!P3 FMUL R53, R53, R53 ;  /* 0x000000353535b220 */ /* 0x008fe20000400000 */
[----:B------:R-:W-:Y:S01]  /*6570*/  FSETP.GEU.AND P3, PT, R56, -126, PT ;  /* 0xc2fc00003800780b */ /* 0x000fe20003f6e000 */
[----:B-1----:R-:W-:Y:S01]  /*6580*/  FFMA R76, R128, UR13, -R169 ;  /* 0x0000000d804c7c23 */ /* 0x002fe200080008a9 */
[----:B------:R-:W-:-:S03]  /*6590*/  FMNMX R4, R110, R19, !PT ;  /* 0x000000136e047209 */ /* 0x000fc60007800000 */
[----:B------:R-:W-:Y:S01]  /*65a0*/  @!P5 FMUL R84, R84, 0.5 ;  /* 0x3f0000005454d820 */ /* 0x000fe20000400000 */
[----:B------:R-:W1:Y:S01]  /*65b0*/  MUFU.EX2 R52, R52 ;  /* 0x0000003400347308 */ /* 0x000e620000000800 */
[----:B----4-:R-:W-:Y:S01]  /*65c0*/  @!P2 FMUL R161, R161, R161 ;  /* 0x000000a1a1a1a220 */ /* 0x010fe20000400000 */
        /* <DEDUP_REMOVED lines=9> */
[----:B-1----:R-:W-:Y:S01]  /*6660*/  @!P4 FMUL R52, R52, R52 ;  /* 0x000000343434c220 */ /* 0x002fe20000400000 */
[----:B------:R-:W-:Y:S01]  /*6670*/  FSETP.GEU.AND P4, PT, R69, -126, PT ;  /* 0xc2fc00004500780b */ /* 0x000fe20003f8e000 */
[----:B---3--:R-:W-:Y:S01]  /*6680*/  FFMA R84, R144, UR13, -R169 ;  /* 0x0000000d90547c23 */ /* 0x008fe200080008a9 */
[----:B------:R-:W-:-:S03]  /*6690*/  FMNMX R19, R115, R4, !PT ;  /* 0x0000000473137209 */ /* 0x000fc60007800000 */
[----:B------:R-:W-:Y:S01]  /*66a0*/  @!P6 FMUL R57, R57, 0.5 ;  /* 0x3f0000003939e820 */ /* 0x000fe20000400000 */
[----:B------:R-:W1:Y:S01]  /*66b0*/  MUFU.EX2 R17, R17 ;  /* 0x0000001100117308 */ /* 0x000e620000000800 */
[----:B----4-:R-:W-:Y:S01]  /*66c0*/  @!P5 FMUL R160, R160, R160 ;  /* 0x000000a0a0a0d220 */ /* 0x010fe20000400000 */
[----:B------:R-:W-:Y:S02]  /*66d0*/  FSETP.GEU.AND P5, PT, R18, -126, PT ;  /* 0xc2fc00001200780b */ /* 0x000fe40003fae000 */
[----:B------:R-:W-:Y:S01]  /*66e0*/  FMNMX R4, R118, R19, !PT ;  /* 0x0000001376047209 */ /* 0x000fe20007800000 */
[--C-:B------:R-:W-:Y:S01]  /*66f0*/  FFMA R19, R105, UR13, -R169.reuse ;  /* 0x0000000d69137c23 */ /* 0x100fe200080008a9 */
[----:B------:R-:W-:Y:S01]  /*6700*/  FFMA R105, R145, UR13, -R169 ;  /* 0x0000000d91697c23 */ /* 0x000fe200080008a9 */
[----:B------:R-:W-:Y:S01]  /*6710*/  @!P4 FMUL R69, R69, 0.5 ;  /* 0x3f0000004545c820 */ /* 0x000fe20000400000 */
[----:B------:R-:W3:Y:S01]  /*6720*/  MUFU.EX2 R57, R57 ;  /* 0x0000003900397308 */ /* 0x000ee20000000800 */
[----:B--2---:R-:W-:Y:S01]  /*6730*/  @!P3 FMUL R56, R56, R56 ;  /* 0x000000383838b220 */ /* 0x004fe20000400000 */
[----:B------:R-:W-:-:S02]  /*6740*/  FSETP.GEU.AND P3, PT, R65, -126, PT ;  /* 0xc2fc00004100780b */ /* 0x000fc40003f6e000 */
[----:B------:R-:W-:-:S03]  /*6750*/  FMNMX R21, R119, R4, !PT ;  /* 0x0000000477157209 */ /* 0x000fc60007800000 */
[----:B------:R-:W-:Y:S01]  /*6760*/  @!P5 FMUL R18, R18, 0.5 ;  /* 0x3f0000001212d820 */ /* 0x000fe20000400000 */
[----:B------:R-:W2:Y:S01]  /*6770*/  MUFU.EX2 R69, R69 ;  /* 0x0000004500457308 */ /* 0x000ea20000000800 */
[----:B-1----:R-:W-:Y:S01]  /*6780*/  @!P2 FMUL R17, R17, R17 ;  /* 0x000000111111a220 */ /* 0x002fe20000400000 */
[----:B------:R-:W-:Y:S02]  /*6790*/  FSETP.GEU.AND P2, PT, R61, -126, PT ;  /* 0xc2fc00003d00780b */ /* 0x000fe40003f4e000 */
[----:B------:R-:W-:Y:S01]  /*67a0*/  FMNMX R4, R122, R21, !PT ;  /* 0x000000157a047209 */ /* 0x000fe20007800000 */
[----:B------:R-:W-:Y:S02]  /*67b0*/  FFMA R21, R109, UR13, -R169 ;  /* 0x0000000d6d157c23 */ /* 0x000fe400080008a9 */
[----:B------:R-:W-:Y:S01]  /*67c0*/  @!P3 FMUL R65, R65, 0.5 ;  /* 0x3f0000004141b820 */ /* 0x000fe20000400000 */
[----:B------:R-:W1:Y:S01]  /*67d0*/  MUFU.EX2 R18, R18 ;  /* 0x0000001200127308 */ /* 0x000e620000000800 */
[----:B---3--:R-:W-:Y:S01]  /*67e0*/  @!P6 FMUL R57, R57, R57 ;  /* 0x000000393939e220 */ /* 0x008fe20000400000 */
[----:B------:R-:W-:-:S02]  /*67f0*/  FSETP.GEU.AND P6, PT, R60, -126, PT ;  /* 0xc2fc00003c00780b */ /* 0x000fc40003fce000 */
[----:B------:R-:W-:-:S03]  /*6800*/  FMNMX R23, R123, R4, !PT ;  /* 0x000000047b177209 */ /* 0x000fc60007800000 */
[----:B------:R-:W-:Y:S01]  /*6810*/  @!P2 FMUL R61, R61, 0.5 ;  /* 0x3f0000003d3da820 */ /* 0x000fe20000400000 */
[----:B------:R-:W3:Y:S01]  /*6820*/  MUFU.EX2 R65, R65 ;  /* 0x0000004100417308 */ /* 0x000ee20000000800 */
[----:B--2---:R-:W-:Y:S01]  /*6830*/  @!P4 FMUL R69, R69, R69 ;  /* 0x000000454545c220 */ /* 0x004fe20000400000 */
[----:B------:R-:W-:Y:S02]  /*6840*/  FSETP.GEU.AND P4, PT, R20, -126, PT ;  /* 0xc2fc00001400780b */ /* 0x000fe40003f8e000 */
[----:B------:R-:W-:-:S03]  /*6850*/  FMNMX R4, R126, R23, !PT ;  /* 0x000000177e047209 */ /* 0x000fc60007800000 */
[----:B------:R-:W-:Y:S01]  /*6860*/  @!P6 FMUL R60, R60, 0.5 ;  /* 0x3f0000003c3ce820 */ /* 0x000fe20000400000 */
[----:B------:R-:W2:Y:S01]  /*6870*/  MUFU.EX2 R61, R61 ;  /* 0x0000003d003d7308 */ /* 0x000ea20000000800 */
[----:B-1----:R-:W-:Y:S01]  /*6880*/  @!P5 FMUL R18, R18, R18 ;  /* 0x000000121212d220 */ /* 0x002fe20000400000 */
[----:B------:R-:W-:Y:S02]  /*6890*/  FSETP.GEU.AND P5, PT, R64, -126, PT ;  /* 0xc2fc00004000780b */ /* 0x000fe40003fae000 */
[----:B------:R-:W-:Y:S01]  /*68a0*/  FMNMX R23, R127, R4, !PT ;  /* 0x000000047f177209 */ /* 0x000fe20007800000 */
[----:B------:R-:W-:Y:S02]  /*68b0*/  FADD R133, R167, R18 ;  /* 0x00000012a7857221 */ /* 0x000fe40000000000 */
[----:B------:R-:W-:Y:S01]  /*68c0*/  @!P4 FMUL R20, R20, 0.5 ;  /* 0x3f0000001414c820 */ /* 0x000fe20000400000 */
[----:B------:R-:W1:Y:S01]  /*68d0*/  MUFU.EX2 R60, R60 ;  /* 0x0000003c003c7308 */ /* 0x000e620000000800 */
[----:B---3--:R-:W-:Y:S01]  /*68e0*/  @!P3 FMUL R65, R65, R65 ;  /* 0x000000414141b220 */ /* 0x008fe20000400000 */
[----:B------:R-:W-:-:S02]  /*68f0*/  FSETP.GEU.AND P3, PT, R21, -126, PT ;  /* 0xc2fc00001500780b */ /* 0x000fc40003f6e000 */
[----:B------:R-:W-:Y:S01]  /*6900*/  FMNMX R4, R130, R23, !PT ;  /* 0x0000001782047209 */ /* 0x000fe20007800000 */
[----:B------:R-:W-:Y:S02]  /*6910*/  FFMA R23, R113, UR13, -R169 ;  /* 0x0000000d71177c23 */ /* 0x000fe400080008a9 */
        /* <DEDUP_REMOVED lines=25> */
[----:B------:R-:W-:-:S03]  /*6ab0*/  FMNMX R77, R139, R4, !PT ;  /* 0x000000048b4d7209 */ /* 0x000fc60007800000 */
[----:B------:R-:W-:Y:S01]  /*6ac0*/  @!P5 FMUL R23, R23, 0.5 ;  /* 0x3f0000001717d820 */ /* 0x000fe20000400000 */
[----:B------:R-:W1:Y:S01]  /*6ad0*/  MUFU.EX2 R68, R68 ;  /* 0x0000004400447308 */ /* 0x000e620000000800 */
[----:B---3--:R-:W-:Y:S01]  /*6ae0*/  @!P2 FMUL R19, R19, R19 ;  /* 0x000000131313a220 */ /* 0x008fe20000400000 */
[----:B------:R-:W-:Y:S02]  /*6af0*/  FSETP.GEU.AND P2, PT, R73, -126, PT ;  /* 0xc2fc00004900780b */ /* 0x000fe40003f4e000 */
[----:B------:R-:W-:-:S03]  /*6b00*/  FMNMX R4, R142, R77, !PT ;  /* 0x0000004d8e047209 */ /* 0x000fc60007800000 */
[----:B------:R-:W-:Y:S01]  /*6b10*/  @!P3 FMUL R72, R72, 0.5 ;  /* 0x3f0000004848b820 */ /* 0x000fe20000400000 */
[----:B------:R-:W3:Y:S01]  /*6b20*/  MUFU.EX2 R23, R23 ;  /* 0x0000001700177308 */ /* 0x000ee20000000800 */
[----:B--2---:R-:W-:Y:S01]  /*6b30*/  @!P6 FMUL R92, R92, R92 ;  /* 0x0000005c5c5ce220 */ /* 0x004fe20000400000 */
[----:B------:R-:W-:Y:S02]  /*6b40*/  FSETP.GEU.AND P6, PT, R22, -126, PT ;  /* 0xc2fc00001600780b */ /* 0x000fe40003fce000 */
[----:B------:R-:W-:-:S03]  /*6b50*/  FMNMX R77, R143, R4, !PT ;  /* 0x000000048f4d7209 */ /* 0x000fc60007800000 */
[----:B------:R-:W-:Y:S01]  /*6b60*/  @!P2 FMUL R73, R73, 0.5 ;  /* 0x3f0000004949a820 */ /* 0x000fe20000400000 */
[----:B------:R-:W-:Y:S01]  /*6b70*/  FMNMX R4, R146, R77, !PT ;  /* 0x0000004d92047209 */ /* 0x000fe20007800000 */
[--C-:B------:R-:W-:Y:S01]  /*6b80*/  FFMA R77, R124, UR13, -R169.reuse ;  /* 0x0000000d7c4d7c23 */ /* 0x100fe200080008a9 */
[----:B------:R-:W2:Y:S01]  /*6b90*/  MUFU.EX2 R72, R72 ;  /* 0x0000004800487308 */ /* 0x000ea20000000800 */
[----:B-1----:R-:W-:Y:S01]  /*6ba0*/  @!P4 FMUL R68, R68, R68 ;  /* 0x000000444444c220 */ /* 0x002fe20000400000 */
[----:B------:R-:W-:Y:S02]  /*6bb0*/  FSETP.GEU.AND P4, PT, R97, -126, PT ;  /* 0xc2fc00006100780b */ /* 0x000fe40003f8e000 */
[----:B------:R-:W-:Y:S01]  /*6bc0*/  FMNMX R81, R147, R4, !PT ;  /* 0x0000000493517209 */ /* 0x000fe20007800000 */
[----:B------:R-:W-:Y:S01]  /*6bd0*/  @!P6 FMUL R22, R22, 0.5 ;  /* 0x3f0000001616e820 */ /* 0x000fe20000400000 */
[----:B---3--:R-:W-:Y:S01]  /*6be0*/  @!P5 FMUL R23, R23, R23 ;  /* 0x000000171717d220 */ /* 0x008fe20000400000 */
[----:B------:R-:W-:Y:S01]  /*6bf0*/  FSETP.GEU.AND P5, PT, R77, -126, PT ;  /* 0xc2fc00004d00780b */ /* 0x000fe20003fae000 */
[----:B------:R-:W1:Y:S01]  /*6c00*/  MUFU.EX2 R73, R73 ;  /* 0x0000004900497308 */ /* 0x000e620000000800 */
[----:B------:R-:W-:Y:S01]  /*6c10*/  FMNMX R4, R150, R81, !PT ;  /* 0x0000005196047209 */ /* 0x000fe20007800000 */
[----:B------:R-:W-:-:S03]  /*6c20*/  FFMA R81, R137, UR13, -R169 ;  /* 0x0000000d89517c23 */ /* 0x000fc600080008a9 */
[----:B------:R-:W-:Y:S02]  /*6c30*/  FMNMX R4, R151, R4, !PT ;  /* 0x0000000497047209 */ /* 0x000fe40007800000 */
[----:B------:R-:W-:Y:S01]  /*6c40*/  @!P4 FMUL R97, R97, 0.5 ;  /* 0x3f0000006161c820 */ /* 0x000fe20000400000 */
[----:B------:R-:W3:Y:S01]  /*6c50*/  MUFU.EX2 R22, R22 ;  /* 0x0000001600167308 */ /* 0x000ee20000000800 */
[----:B--2---:R-:W-:Y:S01]  /*6c60*/  @!P3 FMUL R72, R72, R72 ;  /* 0x000000484848b220 */ /* 0x004fe20000400000 */
[----:B------:R-:W-:Y:S01]  /*6c70*/  FSETP.GEU.AND P3, PT, R101, -126, PT ;  /* 0xc2fc00006500780b */ /* 0x000fe20003f6e000 */
[----:B------:R-:W2:Y:S01]  /*6c80*/  SHFL.BFLY PT, R85, R4, 0x1, 0x1f ;  /* 0x0c201f0004557f89 */ /* 0x000ea200000e0000 */
[----:B------:R-:W-:-:S04]  /*6c90*/  @!P5 FMUL R77, R77, 0.5 ;  /* 0x3f0000004d4dd820 */ /* 0x000fc80000400000 */
[----:B------:R-:W4:Y:S01]  /*6ca0*/  MUFU.EX2 R97, R97 ;  /* 0x0000006100617308 */ /* 0x000f220000000800 */
[----:B-1----:R-:W-:Y:S01]  /*6cb0*/  @!P2 FMUL R73, R73, R73 ;  /* 0x000000494949a220 */ /* 0x002fe20000400000 */
[----:B------:R-:W-:-:S05]  /*6cc0*/  FSETP.GEU.AND P2, PT, R96, -126, PT ;  /* 0xc2fc00006000780b */ /* 0x000fca0003f4e000 */
[----:B------:R-:W-:Y:S01]  /*6cd0*/  @!P3 FMUL R101, R101, 0.5 ;  /* 0x3f0000006565b820 */ /* 0x000fe20000400000 */
[----:B------:R-:W1:Y:S01]  /*6ce0*/  MUFU.EX2 R77, R77 ;  /* 0x0000004d004d7308 */ /* 0x000e620000000800 */
[----:B---3--:R-:W-:Y:S01]  /*6cf0*/  @!P6 FMUL R22, R22, R22 ;  /* 0x000000161616e220 */ /* 0x008fe20000400000 */
[----:B------:R-:W-:-:S05]  /*6d00*/  FSETP.GEU.AND P6, PT, R76, -126, PT ;  /* 0xc2fc00004c00780b */ /* 0x000fca0003fce000 */
[----:B------:R-:W-:Y:S01]  /*6d10*/  @!P2 FMUL R96, R96, 0.5 ;  /* 0x3f0000006060a820 */ /* 0x000fe20000400000 */
[----:B------:R-:W3:Y:S01]  /*6d20*/  MUFU.EX2 R101, R101 ;  /* 0x0000006500657308 */ /* 0x000ee20000000800 */
[----:B----4-:R-:W-:Y:S01]  /*6d30*/  @!P4 FMUL R97, R97, R97 ;  /* 0x000000616161c220 */ /* 0x010fe20000400000 */
[----:B------:R-:W-:Y:S02]  /*6d40*/  FSETP.GEU.AND P4, PT, R93, -126, PT ;  /* 0xc2fc00005d00780b */ /* 0x000fe40003f8e000 */
[----:B--2---:R-:W-:Y:S01]  /*6d50*/  FMNMX R4, R4, R85, !PT ;  /* 0x0000005504047209 */ /* 0x004fe20007800000 */
[----:B------:R-:W-:Y:S02]  /*6d60*/  FFMA R85, R141, UR13, -R169 ;  /* 0x0000000d8d557c23 */ /* 0x000fe400080008a9 */
[----:B------:R-:W-:Y:S01]  /*6d70*/  @!P6 FMUL R76, R76, 0.5 ;  /* 0x3f0000004c4ce820 */ /* 0x000fe20000400000 */
[----:B------:R-:W2:Y:S01]  /*6d80*/  MUFU.EX2 R96, R96 ;  /* 0x0000006000607308 */ /* 0x000ea20000000800 */
[----:B-1----:R-:W-:Y:S01]  /*6d90*/  @!P5 FMUL R77, R77, R77 ;  /* 0x0000004d4d4dd220 */ /* 0x002fe20000400000 */
[----:B------:R-:W-:Y:S01]  /*6da0*/  FSETP.GEU.AND P5, PT, R88, -126, PT ;  /* 0xc2fc00005800780b */ /* 0x000fe20003fae000 */
[----:B------:R-:W1:Y:S04]  /*6db0*/  SHFL.BFLY PT, R89, R4, 0x2, 0x1f ;  /* 0x0c401f0004597f89 */ /* 0x000e6800000e0000 */
[----:B------:R-:W-:Y:S01]  /*6dc0*/  @!P4 FMUL R93, R93, 0.5 ;  /* 0x3f0000005d5dc820 */ /* 0x000fe20000400000 */
[----:B------:R-:W4:Y:S01]  /*6dd0*/  MUFU.EX2 R76, R76 ;  /* 0x0000004c004c7308 */ /* 0x000f220000000800 */
[----:B---3--:R-:W-:Y:S01]  /*6de0*/  @!P3 FMUL R101, R101, R101 ;  /* 0x000000656565b220 */ /* 0x008fe20000400000 */
[----:B------:R-:W-:-:S05]  /*6df0*/  FSETP.GEU.AND P3, PT, R10, -126, PT ;  /* 0xc2fc00000a00780b */ /* 0x000fca0003f6e000 */
[----:B------:R-:W-:Y:S01]  /*6e00*/  @!P5 FMUL R88, R88, 0.5 ;  /* 0x3f0000005858d820 */ /* 0x000fe20000400000 */
[----:B------:R-:W3:Y:S01]  /*6e10*/  MUFU.EX2 R93, R93 ;  /* 0x0000005d005d7308 */ /* 0x000ee20000000800 */
[----:B--2---:R-:W-:Y:S01]  /*6e20*/  @!P2 FMUL R96, R96, R96 ;  /* 0x000000606060a220 */ /* 0x004fe20000400000 */
[----:B------:R-:W-:-:S05]  /*6e30*/  FSETP.GEU.AND P2, PT, R80, -126, PT ;  /* 0xc2fc00005000780b */ /* 0x000fca0003f4e000 */
[----:B------:R-:W-:Y:S01]  /*6e40*/  @!P3 FMUL R10, R10, 0.5 ;  /* 0x3f0000000a0ab820 */ /* 0x000fe20000400000 */
[----:B------:R-:W2:Y:S01]  /*6e50*/  MUFU.EX2 R88, R88 ;  /* 0x0000005800587308 */ /* 0x000ea20000000800 */
[----:B----4-:R-:W-:Y:S01]  /*6e60*/  @!P6 FMUL R76, R76, R76 ;  /* 0x0000004c4c4ce220 */ /* 0x010fe20000400000 */
[----:B------:R-:W-:Y:S02]  /*6e70*/  FSETP.GEU.AND P6, PT, R81, -126, PT ;  /* 0xc2fc00005100780b */ /* 0x000fe40003fce000 */
[----:B-1----:R-:W-:Y:S01]  /*6e80*/  FMNMX R4, R4, R89, !PT ;  /* 0x0000005904047209 */ /* 0x002fe20007800000 */
[----:B------:R-:W-:Y:S02]  /*6e90*/  FFMA R89, R148, UR13, -R169 ;  /* 0x0000000d94597c23 */ /* 0x000fe400080008a9 */
[----:B------:R-:W-:Y:S01]  /*6ea0*/  @!P2 FMUL R80, R80, 0.5 ;  /* 0x3f0000005050a820 */ /* 0x000fe20000400000 */
[----:B------:R-:W1:Y:S01]  /*6eb0*/  MUFU.EX2 R10, R10 ;  /* 0x0000000a000a7308 */ /* 0x000e620000000800 */
        /* <DEDUP_REMOVED lines=8> */
[----:B-1----:R-:W-:Y:S01]  /*6f40*/  @!P3 FMUL R10, R10, R10 ;  /* 0x0000000a0a0ab220 */ /* 0x002fe20000400000 */
[----:B------:R-:W-:-:S05]  /*6f50*/  FSETP.GEU.AND P3, PT, R100, -126, PT ;  /* 0xc2fc00006400780b */ /* 0x000fca0003f6e000 */
[----:B------:R-:W-:Y:S01]  /*6f60*/  @!P5 FMUL R84, R84, 0.5 ;  /* 0x3f0000005454d820 */ /* 0x000fe20000400000 */
[----:B------:R-:W1:Y:S01]  /*6f70*/  MUFU.EX2 R85, R85 ;  /* 0x0000005500557308 */ /* 0x000e620000000800 */
[----:B---3--:R-:W-:Y:S01]  /*6f80*/  @!P2 FMUL R80, R80, R80 ;  /* 0x000000505050a220 */ /* 0x008fe20000400000 */
[----:B------:R-:W-:-:S04]  /*6f90*/  FSETP.NEU.AND P2, PT, R4, -INF , PT ;  /* 0xff8000000400780b */ /* 0x000fc80003f4d000 */
[----:B------:R-:W-:Y:S01]  /*6fa0*/  FSEL R136, R4, RZ, P2 ;  /* 0x000000ff04887208 */ /* 0x000fe20001000000 */
[----:B------:R-:W-:Y:S01]  /*6fb0*/  @!P3 FMUL R100, R100, 0.5 ;  /* 0x3f0000006464b820 */ /* 0x000fe20000400000 */
[----:B------:R-:W3:Y:S01]  /*6fc0*/  MUFU.EX2 R84, R84 ;  /* 0x0000005400547308 */ /* 0x000ee20000000800 */
[----:B--2---:R-:W-:Y:S01]  /*6fd0*/  @!P6 FMUL R81, R81, R81 ;  /* 0x000000515151e220 */ /* 0x004fe20000400000 */
[----:B------:R-:W-:Y:S01]  /*6fe0*/  FSETP.GEU.AND P6, PT, R105, -126, PT ;  /* 0xc2fc00006900780b */ /* 0x000fe20003fce000 */
[C---:B------:R-:W-:Y:S01]  /*6ff0*/  FMUL R129, R136.reuse, UR13 ;  /* 0x0000000d88817c20 */ /* 0x040fe20008400000 */
[----:B------:R-:W-:Y:S01]  /*7000*/  FSETP.GEU.AND P2, PT, R89, -126, PT ;  /* 0xc2fc00005900780b */ /* 0x000fe20003f4e000 */
[----:B------:R-:W-:Y:S02]  /*7010*/  FADD R136, -R136, R7 ;  /* 0x0000000788887221 */ /* 0x000fe40000000100 */
[--C-:B------:R-:W-:Y:S01]  /*7020*/  FFMA R26, R26, UR13, -R129.reuse ;  /* 0x0000000d1a1a7c23 */ /* 0x100fe20008000881 */
[--C-:B------:R-:W-:Y:S01]  /*7030*/  FFMA R108, R27, UR13, -R129.reuse ;  /* 0x0000000d1b6c7c23 */ /* 0x100fe20008000881 */
[----:B------:R-:W2:Y:S01]  /*7040*/  MUFU.EX2 R100, R100 ;  /* 0x0000006400647308 */ /* 0x000ea20000000800 */
[----:B-1----:R-:W-:Y:S01]  /*7050*/  @!P4 FMUL R85, R85, R85 ;  /* 0x000000555555c220 */ /* 0x002fe20000400000 */
[--C-:B------:R-:W-:Y:S01]  /*7060*/  FFMA R125, R31, UR13, -R129.reuse ;  /* 0x0000000d1f7d7c23 */ /* 0x100fe20008000881 */
[----:B------:R-:W-:Y:S01]  /*7070*/  FSETP.GEU.AND P4, PT, R26, -126, PT ;  /* 0xc2fc00001a00780b */ /* 0x000fe20003f8e000 */
[--C-:B------:R-:W-:Y:S01]  /*7080*/  FFMA R31, R34, UR13, -R129.reuse ;  /* 0x0000000d221f7c23 */ /* 0x100fe20008000881 */
[--C-:B------:R-:W-:Y:S01]  /*7090*/  FFMA R104, R30, UR13, -R129.reuse ;  /* 0x0000000d1e687c23 */ /* 0x100fe20008000881 */
[----:B------:R-:W-:Y:S01]  /*70a0*/  @!P6 FMUL R105, R105, 0.5 ;  /* 0x3f0000006969e820 */ /* 0x000fe20000400000 */
[--C-:B------:R-:W-:Y:S01]  /*70b0*/  FFMA R35, R35, UR13, -R129.reuse ;  /* 0x0000000d23237c23 */ /* 0x100fe20008000881 */
[----:B---3--:R-:W-:Y:S01]  /*70c0*/  @!P5 FMUL R84, R84, R84 ;  /* 0x000000545454d220 */ /* 0x008fe20000400000 */
[----:B------:R-:W-:Y:S01]  /*70d0*/  FSETP.GEU.AND P5, PT, R108, -126, PT ;  /* 0xc2fc00006c00780b */ /* 0x000fe20003fae000 */
[--C-:B------:R-:W-:Y:S01]  /*70e0*/  FFMA R34, R38, UR13, -R129.reuse ;  /* 0x0000000d26227c23 */ /* 0x100fe20008000881 */
[--C-:B------:R-:W-:Y:S01]  /*70f0*/  FFMA R39, R39, UR13, -R129.reuse ;  /* 0x0000000d27277c23 */ /* 0x100fe20008000881 */
[----:B------:R-:W1:Y:S01]  /*7100*/  MUFU.EX2 R105, R105 ;  /* 0x0000006900697308 */ /* 0x000e620000000800 */
[----:B------:R-:W-:Y:S01]  /*7110*/  @!P2 FMUL R89, R89, 0.5 ;  /* 0x3f0000005959a820 */ /* 0x000fe20000400000 */
[--C-:B------:R-:W-:Y:S01]  /*7120*/  FFMA R38, R46, UR13, -R129.reuse ;  /* 0x0000000d2e267c23 */ /* 0x100fe20008000881 */
[--C-:B------:R-:W-:Y:S01]  /*7130*/  FFMA R47, R47, UR13, -R129.reuse ;  /* 0x0000000d2f2f7c23 */ /* 0x100fe20008000881 */
[----:B------:R-:W-:Y:S01]  /*7140*/  @!P4 FMUL R26, R26, 0.5 ;  /* 0x3f0000001a1ac820 */ /* 0x000fe20000400000 */
[----:B--2---:R-:W-:Y:S01]  /*7150*/  @!P3 FMUL R100, R100, R100 ;  /* 0x000000646464b220 */ /* 0x004fe20000400000 */
[----:B------:R-:W-:Y:S01]  /*7160*/  FSETP.GEU.AND P3, PT, R31, -126, PT ;  /* 0xc2fc00001f00780b */ /* 0x000fe20003f6e000 */
[--C-:B------:R-:W-:Y:S01]  /*7170*/  FFMA R50, R50, UR13, -R129.reuse ;  /* 0x0000000d32327c23 */ /* 0x100fe20008000881 */
[----:B------:R2:W3:Y:S01]  /*7180*/  MUFU.EX2 R27, R26 ;  /* 0x0000001a001b7308 */ /* 0x0004e20000000800 */
[--C-:B------:R-:W-:Y:S01]  /*7190*/  FFMA R55, R55, UR13, -R129.reuse ;  /* 0x0000000d37377c23 */ /* 0x100fe20008000881 */
[----:B------:R-:W-:Y:S01]  /*71a0*/  @!P5 FMUL R108, R108, 0.5 ;  /* 0x3f0000006c6cd820 */ /* 0x000fe20000400000 */
[--C-:B------:R-:W-:Y:S01]  /*71b0*/  FFMA R58, R58, UR13, -R129.reuse ;  /* 0x0000000d3a3a7c23 */ /* 0x100fe20008000881 */
[--C-:B------:R-:W-:Y:S01]  /*71c0*/  FFMA R63, R63, UR13, -R129.reuse ;  /* 0x0000000d3f3f7c23 */ /* 0x100fe20008000881 */
[--C-:B------:R-:W-:Y:S01]  /*71d0*/  FFMA R59, R59, UR13, -R129.reuse ;  /* 0x0000000d3b3b7c23 */ /* 0x100fe20008000881 */
[--C-:B------:R-:W-:Y:S01]  /*71e0*/  FFMA R46, R66, UR13, -R129.reuse ;  /* 0x0000000d422e7c23 */ /* 0x100fe20008000881 */
[--C-:B------:R-:W-:Y:S01]  /*71f0*/  FFMA R67, R67, UR13, -R129.reuse ;  /* 0x0000000d43437c23 */ /* 0x100fe20008000881 */
[----:B------:R-:W4:Y:S01]  /*7200*/  MUFU.EX2 R30, R108 ;  /* 0x0000006c001e7308 */ /* 0x000f220000000800 */
[----:B-1----:R-:W-:Y:S01]  /*7210*/  @!P6 FMUL R105, R105, R105 ;  /* 0x000000696969e220 */ /* 0x002fe20000400000 */
[----:B------:R-:W-:Y:S01]  /*7220*/  FSETP.GEU.AND P6, PT, R104, -126, PT ;  /* 0xc2fc00006800780b */ /* 0x000fe20003fce000 */
[----:B------:R-:W-:Y:S01]  /*7230*/  @!P3 FMUL R31, R31, 0.5 ;  /* 0x3f0000001f1fb820 */ /* 0x000fe20000400000 */
[--C-:B--2---:R-:W-:Y:S01]  /*7240*/  FFMA R26, R42, UR13, -R129.reuse ;  /* 0x0000000d2a1a7c23 */ /* 0x104fe20008000881 */
[--C-:B------:R-:W-:Y:S01]  /*7250*/  FFMA R42, R43, UR13, -R129.reuse ;  /* 0x0000000d2b2a7c23 */ /* 0x100fe20008000881 */
[--C-:B------:R-:W-:Y:S01]  /*7260*/  FFMA R51, R51, UR13, -R129.reuse ;  /* 0x0000000d33337c23 */ /* 0x100fe20008000881 */
[--C-:B------:R-:W-:Y:S01]  /*7270*/  FFMA R128, R71, UR13, -R129.reuse ;  /* 0x0000000d47807c23 */ /* 0x100fe20008000881 */
[----:B------:R-:W1:Y:S01]  /*7280*/  MUFU.EX2 R89, R89 ;  /* 0x0000005900597308 */ /* 0x000e620000000800 */
[----:B---3--:R-:W-:Y:S01]  /*7290*/  @!P4 FMUL R27, R27, R27 ;  /* 0x0000001b1b1bc220 */ /* 0x008fe20000400000 */
[----:B------:R-:W-:Y:S01]  /*72a0*/  FSETP.GEU.AND P4, PT, R35, -126, PT ;  /* 0xc2fc00002300780b */ /* 0x000fe20003f8e000 */
[--C-:B------:R-:W-:Y:S01]  /*72b0*/  FFMA R75, R75, UR13, -R129.reuse ;  /* 0x0000000d4b4b7c23 */ /* 0x100fe20008000881 */
[--C-:B------:R-:W-:Y:S01]  /*72c0*/  FFMA R83, R83, UR13, -R129.reuse ;  /* 0x0000000d53537c23 */ /* 0x100fe20008000881 */
[--C-:B------:R-:W-:Y:S01]  /*72d0*/  FFMA R132, R79, UR13, -R129.reuse ;  /* 0x0000000d4f847c23 */ /* 0x100fe20008000881 */
[--C-:B------:R-:W-:Y:S01]  /*72e0*/  FFMA R43, R62, UR13, -R129.reuse ;  /* 0x0000000d3e2b7c23 */ /* 0x100fe20008000881 */
[----:B------:R-:W-:Y:S01]  /*72f0*/  @!P6 FMUL R104, R104, 0.5 ;  /* 0x3f0000006868e820 */ /* 0x000fe20000400000 */
[----:B------:R-:W2:Y:S01]  /*7300*/  MUFU.EX2 R31, R31 ;  /* 0x0000001f001f7308 */ /* 0x000ea20000000800 */
[----:B----4-:R-:W-:Y:S01]  /*7310*/  @!P5 FMUL R30, R30, R30 ;  /* 0x0000001e1e1ed220 */ /* 0x010fe20000400000 */
[----:B------:R-:W-:Y:S01]  /*7320*/  FSETP.GEU.AND P5, PT, R34, -126, PT ;  /* 0xc2fc00002200780b */ /* 0x000fe20003fae000 */
[--C-:B------:R-:W-:Y:S01]  /*7330*/  FFMA R62, R98, UR13, -R129.reuse ;  /* 0x0000000d623e7c23 */ /* 0x100fe20008000881 */
[--C-:B------:R-:W-:Y:S01]  /*7340*/  FFMA R66, R106, UR13, -R129.reuse ;  /* 0x0000000d6a427c23 */ /* 0x100fe20008000881 */
[--C-:B------:R-:W-:Y:S01]  /*7350*/  FFMA R127, R127, UR13, -R129.reuse ;  /* 0x0000000d7f7f7c23 */ /* 0x100fe20008000881 */
[--C-:B------:R-:W-:Y:S01]  /*7360*/  FFMA R130, R130, UR13, -R129.reuse ;  /* 0x0000000d82827c23 */ /* 0x100fe20008000881 */
[----:B------:R-:W-:Y:S01]  /*7370*/  @!P4 FMUL R35, R35, 0.5 ;  /* 0x3f0000002323c820 */ /* 0x000fe20000400000 */
[----:B------:R-:W3:Y:S01]  /*7380*/  MUFU.EX2 R104, R104 ;  /* 0x0000006800687308 */ /* 0x000ee20000000800 */
[----:B-1----:R-:W-:Y:S01]  /*7390*/  @!P2 FMUL R89, R89, R89 ;  /* 0x000000595959a220 */ /* 0x002fe20000400000 */
[----:B------:R-:W-:Y:S01]  /*73a0*/  FSETP.GEU.AND P2, PT, R125, -126, PT ;  /* 0xc2fc00007d00780b */ /* 0x000fe20003f4e000 */
[--C-:B------:R-:W-:Y:S01]  /*73b0*/  FFMA R131, R131, UR13, -R129.reuse ;  /* 0x0000000d83837c23 */ /* 0x100fe20008000881 */
[--C-:B------:R-:W-:Y:S01]  /*73c0*/  FFMA R138, R138, UR13, -R129.reuse ;  /* 0x0000000d8a8a7c23 */ /* 0x100fe20008000881 */
[--C-:B------:R-:W-:Y:S01]  /*73d0*/  FFMA R139, R139, UR13, -R129.reuse ;  /* 0x0000000d8b8b7c23 */ /* 0x100fe20008000881 */
[----:B------:R-:W-:Y:S01]  /*73e0*/  FADD R106, R49, R80 ;  /* 0x00000050316a7221 */ /* 0x000fe20000000000 */
[----:B------:R-:W-:Y:S01]  /*73f0*/  @!P5 FMUL R34, R34, 0.5 ;  /* 0x3f0000002222d820 */ /* 0x000fe20000400000 */
[----:B------:R-:W1:Y:S01]  /*7400*/  MUFU.EX2 R108, R35 ;  /* 0x00000023006c7308 */ /* 0x000e620000000800 */
        /* <DEDUP_REMOVED lines=10> */
[--C-:B------:R-:W-:Y:S01]  /*74b0*/  FFMA R147, R147, UR13, -R129.reuse ;  /* 0x0000000d93937c23 */ /* 0x100fe20008000881 */
[--C-:B------:R-:W-:Y:S01]  /*74c0*/  FFMA R150, R150, UR13, -R129.reuse ;  /* 0x0000000d96967c23 */ /* 0x100fe20008000881 */
[----:B------:R-:W-:Y:S01]  /*74d0*/  FFMA R151, R151, UR13, -R129 ;  /* 0x0000000d97977c23 */ /* 0x000fe20008000881 */
[----:B------:R-:W-:Y:S01]  /*74e0*/  FADD R118, R45, R76 ;  /* 0x0000004c2d767221 */ /* 0x000fe20000000000 */
[----:B------:R-:W-:Y:S01]  /*74f0*/  @!P3 FMUL R42, R42, 0.5 ;  /* 0x3f0000002a2ab820 */ /* 0x000fe20000400000 */
[----:B------:R-:W3:Y:S01]  /*7500*/  MUFU.EX2 R125, R125 ;  /* 0x0000007d007d7308 */ /* 0x000ee20000000800 */
[----:B-1----:R-:W-:Y:S01]  /*7510*/  @!P4 FMUL R108, R108, R108 ;  /* 0x0000006c6c6cc220 */ /* 0x002fe20000400000 */
[----:B------:R-:W-:Y:S01]  /*7520*/  FSETP.GEU.AND P4, PT, R38, -126, PT ;  /* 0xc2fc00002600780b */ /* 0x000fe20003f8e000 */
[----:B------:R-:W-:Y:S01]  /*7530*/  FMUL R136, R136, UR13 ;  /* 0x0000000d88887c20 */ /* 0x000fe20008400000 */
[----:B------:R-:W-:-:S02]  /*7540*/  F2FP.F16.F32.PACK_AB R80, R81, R80 ;  /* 0x000000505150723e */ /* 0x000fc400000000ff */
[----:B------:R-:W-:Y:S01]  /*7550*/  F2FP.F16.F32.PACK_AB R76, R101, R76 ;  /* 0x0000004c654c723e */ /* 0x000fe200000000ff */
[----:B------:R-:W-:Y:S01]  /*7560*/  @!P6 FMUL R39, R39, 0.5 ;  /* 0x3f0000002727e820 */ /* 0x000fe20000400000 */
[----:B------:R-:W1:Y:S01]  /*7570*/  MUFU.EX2 R42, R42 ;  /* 0x0000002a002a7308 */ /* 0x000e620000000800 */
[----:B--2---:R-:W-:Y:S01]  /*7580*/  @!P5 FMUL R34, R34, R34 ;  /* 0x000000222222d220 */ /* 0x004fe20000400000 */
[----:B------:R-:W-:-:S05]  /*7590*/  FSETP.GEU.AND P5, PT, R47, -126, PT ;  /* 0xc2fc00002f00780b */ /* 0x000fca0003fae000 */
[----:B------:R-:W-:Y:S01]  /*75a0*/  @!P4 FMUL R38, R38, 0.5 ;  /* 0x3f0000002626c820 */ /* 0x000fe20000400000 */
[----:B------:R2:W4:Y:S01]  /*75b0*/  MUFU.EX2 R117, R39 ;  /* 0x0000002700757308 */ /* 0x0005220000000800 */
[----:B---3--:R-:W-:Y:S01]  /*75c0*/  @!P2 FMUL R125, R125, R125 ;  /* 0x0000007d7d7da220 */ /* 0x008fe20000400000 */
[----:B------:R-:W-:-:S05]  /*75d0*/  FSETP.GEU.AND P2, PT, R26, -126, PT ;  /* 0xc2fc00001a00780b */ /* 0x000fca0003f4e000 */
[----:B------:R-:W-:Y:S01]  /*75e0*/  @!P5 FMUL R47, R47, 0.5 ;  /* 0x3f0000002f2fd820 */ /* 0x000fe20000400000 */
[----:B------:R-:W3:Y:S01]  /*75f0*/  MUFU.EX2 R38, R38 ;  /* 0x0000002600267308 */ /* 0x000ee20000000800 */
[--C-:B--2---:R-:W-:Y:S01]  /*7600*/  FFMA R39, R54, UR13, -R129.reuse ;  /* 0x0000000d36277c23 */ /* 0x104fe20008000881 */
[----:B-1----:R-:W-:Y:S01]  /*7610*/  @!P3 FMUL R42, R42, R42 ;  /* 0x0000002a2a2ab220 */ /* 0x002fe20000400000 */
[--C-:B------:R-:W-:Y:S01]  /*7620*/  FFMA R54, R82, UR13, -R129.reuse ;  /* 0x0000000d52367c23 */ /* 0x100fe20008000881 */
[--C-:B------:R-:W-:Y:S01]  /*7630*/  FFMA R82, R87, UR13, -R129.reuse ;  /* 0x0000000d57527c23 */ /* 0x100fe20008000881 */
[--C-:B------:R-:W-:Y:S01]  /*7640*/  FFMA R87, R91, UR13, -R129.reuse ;  /* 0x0000000d5b577c23 */ /* 0x100fe20008000881 */
[----:B------:R-:W-:Y:S01]  /*7650*/  FSETP.GEU.AND P3, PT, R39, -126, PT ;  /* 0xc2fc00002700780b */ /* 0x000fe20003f6e000 */
[----:B------:R-:W-:Y:S01]  /*7660*/  @!P2 FMUL R26, R26, 0.5 ;  /* 0x3f0000001a1aa820 */ /* 0x000fe20000400000 */
[----:B------:R1:W2:Y:S01]  /*7670*/  MUFU.EX2 R121, R47 ;  /* 0x0000002f00797308 */ /* 0x0002a20000000800 */
[----:B----4-:R-:W-:Y:S01]  /*7680*/  @!P6 FMUL R117, R117, R117 ;  /* 0x000000757575e220 */ /* 0x010fe20000400000 */
[----:B------:R-:W-:Y:S01]  /*7690*/  FSETP.GEU.AND P6, PT, R50, -126, PT ;  /* 0xc2fc00003200780b */ /* 0x000fe20003fce000 */
[--C-:B------:R-:W-:Y:S01]  /*76a0*/  FFMA R91, R99, UR13, -R129.reuse ;  /* 0x0000000d635b7c23 */ /* 0x100fe20008000881 */
[--C-:B------:R-:W-:Y:S01]  /*76b0*/  FFMA R99, R115, UR13, -R129.reuse ;  /* 0x0000000d73637c23 */ /* 0x100fe20008000881 */
[----:B------:R-:W-:-:S03]  /*76c0*/  FFMA R115, R142, UR13, -R129 ;  /* 0x0000000d8e737c23 */ /* 0x000fc60008000881 */
[----:B------:R4:W5:Y:S01]  /*76d0*/  MUFU.EX2 R35, R26 ;  /* 0x0000001a00237308 */ /* 0x0009620000000800 */
[----:B---3--:R-:W-:Y:S01]  /*76e0*/  @!P4 FMUL R38, R38, R38 ;  /* 0x000000262626c220 */ /* 0x008fe20000400000 */
[----:B------:R-:W-:Y:S01]  /*76f0*/  FSETP.GEU.AND P4, PT, R55, -126, PT ;  /* 0xc2fc00003700780b */ /* 0x000fe20003f8e000 */
[----:B------:R-:W-:Y:S01]  /*7700*/  @!P3 FMUL R39, R39, 0.5 ;  /* 0x3f0000002727b820 */ /* 0x000fe20000400000 */
[--C-:B-1----:R-:W-:Y:S01]  /*7710*/  FFMA R47, R70, UR13, -R129.reuse ;  /* 0x0000000d462f7c23 */ /* 0x102fe20008000881 */
[----:B------:R-:W-:Y:S01]  /*7720*/  FFMA R70, R114, UR13, -R129 ;  /* 0x0000000d72467c23 */ /* 0x000fe20008000881 */
[----:B------:R-:W-:Y:S01]  /*7730*/  FADD R114, R14, R96 ;  /* 0x000000600e727221 */ /* 0x000fe20000000000 */
[----:B------:R-:W-:Y:S01]  /*7740*/  @!P6 FMUL R50, R50, 0.5 ;  /* 0x3f0000003232e820 */ /* 0x000fe20000400000 */
[----:B--2---:R-:W-:Y:S01]  /*7750*/  @!P5 FMUL R121, R121, R121 ;  /* 0x000000797979d220 */ /* 0x004fe20000400000 */
[----:B------:R-:W-:Y:S01]  /*7760*/  FSETP.GEU.AND P5, PT, R58, -126, PT ;  /* 0xc2fc00003a00780b */ /* 0x000fe20003fae000 */
[----:B------:R-:W1:Y:S01]  /*7770*/  MUFU.EX2 R39, R39 ;  /* 0x0000002700277308 */ /* 0x000e620000000800 */
[----:B----4-:R-:W-:Y:S01]  /*7780*/  FADD R26, -R8, R9 ;  /* 0x00000009081a7221 */ /* 0x010fe20000000100 */
[----:B------:R-:W-:Y:S01]  /*7790*/  FADD R133, R133, R114 ;  /* 0x0000007285857221 */ /* 0x000fe20000000000 */
[----:B------:R-:W-:-:S02]  /*77a0*/  FADD R114, R44, R101 ;  /* 0x000000652c727221 */ /* 0x000fc40000000000 */
[----:B------:R-:W-:Y:S01]  /*77b0*/  @!P4 FMUL R55, R55, 0.5 ;  /* 0x3f0000003737c820 */ /* 0x000fe20000400000 */
[----:B------:R-:W-:Y:S01]  /*77c0*/  FMUL R26, R26, UR13 ;  /* 0x0000000d1a1a7c20 */ /* 0x000fe20008400000 */
[----:B-----5:R-:W-:Y:S01]  /*77d0*/  @!P2 FMUL R35, R35, R35 ;  /* 0x000000232323a220 */ /* 0x020fe20000400000 */
[----:B------:R-:W-:Y:S01]  /*77e0*/  FSETP.GEU.AND P2, PT, R51, -126, PT ;  /* 0xc2fc00003300780b */ /* 0x000fe20003f4e000 */
[----:B------:R2:W3:Y:S01]  /*77f0*/  MUFU.EX2 R113, R50 ;  /* 0x0000003200717308 */ /* 0x0004e20000000800 */
[----:B------:R-:W-:Y:S02]  /*7800*/  F2FP.F16.F32.PACK_AB R44, R44, R45 ;  /* 0x0000002d2c2c723e */ /* 0x000fe400000000ff */
[----:B------:R-:W-:-:S05]  /*7810*/  @!P5 FMUL R58, R58, 0.5 ;  /* 0x3f0000003a3ad820 */ /* 0x000fca0000400000 */
[----:B------:R4:W5:Y:S01]  /*7820*/  MUFU.EX2 R116, R55 ;  /* 0x0000003700747308 */ /* 0x0009620000000800 */
[----:B-1----:R-:W-:Y:S01]  /*7830*/  @!P3 FMUL R39, R39, R39 ;  /* 0x000000272727b220 */ /* 0x002fe20000400000 */
[----:B------:R-:W-:Y:S01]  /*7840*/  FSETP.GEU.AND P3, PT, R63, -126, PT ;  /* 0xc2fc00003f00780b */ /* 0x000fe20003f6e000 */
[--C-:B--2---:R-:W-:Y:S01]  /*7850*/  FFMA R50, R74, UR13, -R129.reuse ;  /* 0x0000000d4a327c23 */ /* 0x104fe20008000881 */
[----:B------:R-:W-:Y:S01]  /*7860*/  @!P2 FMUL R51, R51, 0.5 ;  /* 0x3f0000003333a820 */ /* 0x000fe20000400000 */
[----:B------:R-:W-:Y:S01]  /*7870*/  FFMA R74, R122, UR13, -R129 ;  /* 0x0000000d7a4a7c23 */ /* 0x000fe20008000881 */
[----:B------:R-:W-:Y:S01]  /*7880*/  FADD R122, R24, R57 ;  /* 0x00000039187a7221 */ /* 0x000fe20000000000 */
[----:B------:R-:W-:Y:S01]  /*7890*/  F2FP.F16.F32.PACK_AB R24, R25, R24 ;  /* 0x000000181918723e */ /* 0x000fe200000000ff */
[----:B------:R1:W2:Y:S01]  /*78a0*/  MUFU.EX2 R109, R58 ;  /* 0x0000003a006d7308 */ /* 0x0002a20000000800 */
[----:B---3--:R-:W-:Y:S01]  /*78b0*/  @!P6 FMUL R113, R113, R113 ;  /* 0x000000717171e220 */ /* 0x008fe20000400000 */
[----:B------:R-:W-:Y:S01]  /*78c0*/  FSETP.GEU.AND P6, PT, R59, -126, PT ;  /* 0xc2fc00003b00780b */ /* 0x000fe20003fce000 */
[--C-:B----4-:R-:W-:Y:S01]  /*78d0*/  FFMA R55, R86, UR13, -R129.reuse ;  /* 0x0000000d56377c23 */ /* 0x110fe20008000881 */
[--C-:B------:R-:W-:Y:S01]  /*78e0*/  FFMA R86, R95, UR13, -R129.reuse ;  /* 0x0000000d5f567c23 */ /* 0x100fe20008000881 */
[----:B------:R-:W-:Y:S01]  /*78f0*/  FFMA R95, R107, UR13, -R129 ;  /* 0x0000000d6b5f7c23 */ /* 0x000fe20008000881 */
[----:B------:R-:W-:Y:S01]  /*7900*/  FADD R107, R163, R77 ;  /* 0x0000004da36b7221 */ /* 0x000fe20000000000 */
[----:B------:R-:W-:Y:S01]  /*7910*/  @!P3 FMUL R63, R63, 0.5 ;  /* 0x3f0000003f3fb820 */ /* 0x000fe20000400000 */
[----:B------:R3:W4:Y:S01]  /*7920*/  MUFU.EX2 R112, R51 ;  /* 0x0000003300707308 */ /* 0x0007220000000800 */
[----:B-----5:R-:W-:Y:S01]  /*7930*/  @!P4 FMUL R116, R116, R116 ;  /* 0x000000747474c220 */ /* 0x020fe20000400000 */
[----:B------:R-:W-:Y:S01]  /*7940*/  FSETP.GEU.AND P4, PT, R46, -126, PT ;  /* 0xc2fc00002e00780b */ /* 0x000fe20003f8e000 */
[--C-:B-1----:R-:W-:Y:S01]  /*7950*/  FFMA R58, R90, UR13, -R129.reuse ;  /* 0x0000000d5a3a7c23 */ /* 0x102fe20008000881 */
[--C-:B------:R-:W-:Y:S01]  /*7960*/  FFMA R90, R103, UR13, -R129.reuse ;  /* 0x0000000d675a7c23 */ /* 0x100fe20008000881 */
[----:B------:R-:W-:Y:S01]  /*7970*/  FADD R103, R41, R72 ;  /* 0x0000004829677221 */ /* 0x000fe20000000000 */
[----:B------:R-:W-:Y:S01]  /*7980*/  F2FP.F16.F32.PACK_AB R72, R97, R72 ;  /* 0x000000486148723e */ /* 0x000fe200000000ff */
[----:B------:R-:W-:Y:S01]  /*7990*/  @!P6 FMUL R59, R59, 0.5 ;  /* 0x3f0000003b3be820 */ /* 0x000fe20000400000 */
[----:B------:R1:W5:Y:S01]  /*79a0*/  MUFU.EX2 R124, R63 ;  /* 0x0000003f007c7308 */ /* 0x0003620000000800 */
[----:B--2---:R-:W-:Y:S01]  /*79b0*/  @!P5 FMUL R109, R109, R109 ;  /* 0x0000006d6d6dd220 */ /* 0x004fe20000400000 */
[----:B------:R-:W-:Y:S01]  /*79c0*/  FSETP.GEU.AND P5, PT, R67, -126, PT ;  /* 0xc2fc00004300780b */ /* 0x000fe20003fae000 */
[--C-:B---3--:R-:W-:Y:S01]  /*79d0*/  FFMA R51, R78, UR13, -R129.reuse ;  /* 0x0000000d4e337c23 */ /* 0x108fe20008000881 */
[----:B------:R-:W-:Y:S01]  /*79e0*/  FFMA R78, R126, UR13, -R129 ;  /* 0x0000000d7e4e7c23 */ /* 0x000fe20008000881 */
[----:B------:R-:W-:Y:S01]  /*79f0*/  FADD R122, R122, R103 ;  /* 0x000000677a7a7221 */ /* 0x000fe20000000000 */
[----:B------:R-:W-:Y:S01]  /*7a00*/  FADD R103, R40, R97 ;  /* 0x0000006128677221 */ /* 0x000fe20000000000 */
[----:B------:R-:W-:Y:S01]  /*7a10*/  @!P4 FMUL R46, R46, 0.5 ;  /* 0x3f0000002e2ec820 */ /* 0x000fe20000400000 */
[----:B------:R2:W3:Y:S01]  /*7a20*/  MUFU.EX2 R120, R59 ;  /* 0x0000003b00787308 */ /* 0x0004e20000000800 */
[----:B----4-:R-:W-:Y:S01]  /*7a30*/  @!P2 FMUL R112, R112, R112 ;  /* 0x000000707070a220 */ /* 0x010fe20000400000 */
[----:B------:R-:W-:Y:S01]  /*7a40*/  FSETP.GEU.AND P2, PT, R43, -126, PT ;  /* 0xc2fc00002b00780b */ /* 0x000fe20003f4e000 */
[--C-:B-1----:R-:W-:Y:S01]  /*7a50*/  FFMA R63, R102, UR13, -R129.reuse ;  /* 0x0000000d663f7c23 */ /* 0x102fe20008000881 */
[----:B------:R-:W-:Y:S01]  /*7a60*/  FFMA R102, R134, UR13, -R129 ;  /* 0x0000000d86667c23 */ /* 0x000fe20008000881 */
[----:B------:R-:W-:Y:S01]  /*7a70*/  FADD R126, R25, R56 ;  /* 0x00000038197e7221 */ /* 0x000fe20000000000 */
[----:B------:R-:W-:Y:S01]  /*7a80*/  FADD R134, R160, R89 ;  /* 0x00000059a0867221 */ /* 0x000fe20000000000 */
[----:B------:R-:W-:Y:S01]  /*7a90*/  @!P5 FMUL R67, R67, 0.5 ;  /* 0x3f0000004343d820 */ /* 0x000fe20000400000 */
[----:B------:R-:W1:Y:S01]  /*7aa0*/  MUFU.EX2 R46, R46 ;  /* 0x0000002e002e7308 */ /* 0x000e620000000800 */
[----:B-----5:R-:W-:Y:S01]  /*7ab0*/  @!P3 FMUL R124, R124, R124 ;  /* 0x0000007c7c7cb220 */ /* 0x020fe20000400000 */
[----:B------:R-:W-:Y:S01]  /*7ac0*/  FSETP.GEU.AND P3, PT, R50, -126, PT ;  /* 0xc2fc00003200780b */ /* 0x000fe20003f6e000 */
[--C-:B--2---:R-:W-:Y:S01]  /*7ad0*/  FFMA R59, R94, UR13, -R129.reuse ;  /* 0x0000000d5e3b7c23 */ /* 0x104fe20008000881 */
[----:B------:R-:W-:Y:S01]  /*7ae0*/  FFMA R94, R111, UR13, -R129 ;  /* 0x0000000d6f5e7c23 */ /* 0x000fe20008000881 */
[----:B------:R-:W-:Y:S01]  /*7af0*/  FADD R126, R126, R103 ;  /* 0x000000677e7e7221 */ /* 0x000fe20000000000 */
[----:B------:R-:W-:Y:S01]  /*7b00*/  FADD R111, R16, R85 ;  /* 0x00000055106f7221 */ /* 0x000fe20000000000 */
[----:B------:R-:W-:Y:S01]  /*7b10*/  @!P2 FMUL R43, R43, 0.5 ;  /* 0x3f0000002b2ba820 */ /* 0x000fe20000400000 */
[----:B------:R2:W4:Y:S01]  /*7b20*/  MUFU.EX2 R71, R67 ;  /* 0x0000004300477308 */ /* 0x0005220000000800 */
[----:B---3--:R-:W-:Y:S01]  /*7b30*/  @!P6 FMUL R120, R120, R120 ;  /* 0x000000787878e220 */ /* 0x008fe20000400000 */
[----:B------:R-:W-:-:S02]  /*7b40*/  FSETP.GEU.AND P6, PT, R47, -126, PT ;  /* 0xc2fc00002f00780b */ /* 0x000fc40003fce000 */
[----:B------:R-:W-:Y:S02]  /*7b50*/  F2FP.F16.F32.PACK_AB R25, R30, R27 ;  /* 0x0000001b1e19723e */ /* 0x000fe400000000ff */
[----:B------:R-:W-:Y:S01]  /*7b60*/  F2FP.F16.F32.PACK_AB R56, R56, R57 ;  /* 0x000000393838723e */ /* 0x000fe200000000ff */
[----:B------:R-:W-:Y:S01]  /*7b70*/  @!P3 FMUL R50, R50, 0.5 ;  /* 0x3f0000003232b820 */ /* 0x000fe20000400000 */
[----:B------:R-:W3:Y:S01]  /*7b80*/  MUFU.EX2 R43, R43 ;  /* 0x0000002b002b7308 */ /* 0x000ee20000000800 */
[----:B-1----:R-:W-:Y:S01]  /*7b90*/  @!P4 FMUL R46, R46, R46 ;  /* 0x0000002e2e2ec220 */ /* 0x002fe20000400000 */
[----:B------:R-:W-:Y:S01]  /*7ba0*/  FSETP.GEU.AND P4, PT, R75, -126, PT ;  /* 0xc2fc00004b00780b */ /* 0x000fe20003f8e000 */
[----:B--2---:R-:W-:Y:S01]  /*7bb0*/  FFMA R67, R110, UR13, -R129 ;  /* 0x0000000d6e437c23 */ /* 0x004fe20008000881 */
[C---:B------:R-:W-:Y:S01]  /*7bc0*/  FADD R110, R48.reuse, R81 ;  /* 0x00000051306e7221 */ /* 0x040fe20000000000 */
[----:B------:R-:W-:Y:S02]  /*7bd0*/  F2FP.F16.F32.PACK_AB R48, R48, R49 ;  /* 0x000000313030723e */ /* 0x000fe400000000ff */
[----:B------:R-:W-:Y:S01]  /*7be0*/  @!P6 FMUL R47, R47, 0.5 ;  /* 0x3f0000002f2fe820 */ /* 0x000fe20000400000 */
[----:B------:R-:W1:Y:S01]  /*7bf0*/  MUFU.EX2 R50, R50 ;  /* 0x0000003200327308 */ /* 0x000e620000000800 */
[----:B----4-:R-:W-:Y:S01]  /*7c00*/  @!P5 FMUL R71, R71, R71 ;  /* 0x000000474747d220 */ /* 0x010fe20000400000 */
[----:B------:R-:W-:-:S02]  /*7c10*/  FSETP.GEU.AND P5, PT, R51, -126, PT ;  /* 0xc2fc00003300780b */ /* 0x000fc40003fae000 */
[----:B------:R-:W-:Y:S02]  /*7c20*/  F2FP.F16.F32.PACK_AB R40, R40, R41 ;  /* 0x000000292828723e */ /* 0x000fe400000000ff */
[----:B------:R-:W-:Y:S01]  /*7c30*/  F2FP.F16.F32.PACK_AB R45, R71, R46 ;  /* 0x0000002e472d723e */ /* 0x000fe200000000ff */
[----:B------:R-:W-:Y:S01]  /*7c40*/  @!P4 FMUL R75, R75, 0.5 ;  /* 0x3f0000004b4bc820 */ /* 0x000fe20000400000 */
[----:B------:R-:W2:Y:S01]  /*7c50*/  MUFU.EX2 R47, R47 ;  /* 0x0000002f002f7308 */ /* 0x000ea20000000800 */
[----:B---3--:R-:W-:Y:S01]  /*7c60*/  @!P2 FMUL R43, R43, R43 ;  /* 0x0000002b2b2ba220 */ /* 0x008fe20000400000 */
[----:B------:R-:W-:Y:S02]  /*7c70*/  FSETP.GEU.AND P2, PT, R128, -126, PT ;  /* 0xc2fc00008000780b */ /* 0x000fe40003f4e000 */
[----:B------:R-:W-:-:S03]  /*7c80*/  F2FP.F16.F32.PACK_AB R41, R120, R109 ;  /* 0x0000006d7829723e */ /* 0x000fc600000000ff */
        /* <DEDUP_REMOVED lines=8> */
[--C-:B---3--:R-:W-:Y:S01]  /*7d10*/  FFMA R75, R123, UR13, -R129.reuse ;  /* 0x0000000d7b4b7c23 */ /* 0x108fe20008000881 */
[----:B------:R-:W-:Y:S01]  /*7d20*/  FFMA R123, R119, UR13, -R129 ;  /* 0x0000000d777b7c23 */ /* 0x000fe20008000881 */
        /* <DEDUP_REMOVED lines=8> */
[----:B------:R-:W-:-:S02]  /*7db0*/  F2FP.F16.F32.PACK_AB R32, R32, R33 ;  /* 0x000000212020723e */ /* 0x000fc400000000ff */
        /* <DEDUP_REMOVED lines=13> */
[----:B------:R-:W-:-:S02]  /*7e90*/  F2FP.F16.F32.PACK_AB R49, R79, R50 ;  /* 0x000000324f31723e */ /* 0x000fc400000000ff */
[----:B------:R-:W-:Y:S01]  /*7ea0*/  F2FP.F16.F32.PACK_AB R68, R23, R68 ;  /* 0x000000441744723e */ /* 0x000fe200000000ff */
        /* <DEDUP_REMOVED lines=39> */
[----:B------:R-:W-:-:S04]  /*8120*/  FSETP.GEU.AND P2, PT, R63, -126, PT ;  /* 0xc2fc00003f00780b */ /* 0x000fc80003f4e000 */
[----:B------:R-:W-:Y:S01]  /*8130*/  F2FP.F16.F32.PACK_AB R57, R87, R58 ;  /* 0x0000003a5739723e */ /* 0x000fe200000000ff */
        /* <DEDUP_REMOVED lines=42> */
[----:B--2---:R-:W-:Y:S01]  /*83e0*/  @!P3 FMUL R78, R78, R78 ;  /* 0x0000004e4e4eb220 */ /* 0x004fe20000400000 */
[----:B------:R-:W-:-:S05]  /*83f0*/  FSETP.GEU.AND P3, PT, R102, -126, PT ;  /* 0xc2fc00006600780b */ /* 0x000fca0003f6e000 */
[----:B------:R-:W-:Y:S01]  /*8400*/  @!P2 FMUL R98, R98, 0.5 ;  /* 0x3f0000006262a820 */ /* 0x000fe20000400000 */
[----:B------:R2:W5:Y:S01]  /*8410*/  MUFU.EX2 R7, R130 ;  /* 0x0000008200077308 */ /* 0x0005620000000800 */
[----:B---3--:R-:W-:Y:S01]  /*8420*/  @!P6 FMUL R75, R75, R75 ;  /* 0x0000004b4b4be220 */ /* 0x008fe20000400000 */
[----:B------:R-:W-:Y:S01]  /*8430*/  FSETP.GEU.AND P6, PT, R131, -126, PT ;  /* 0xc2fc00008300780b */ /* 0x000fe20003fce000 */
[----:B-1----:R-:W-:Y:S01]  /*8440*/  FADD R127, R33, R64 ;  /* 0x00000040217f7221 */ /* 0x002fe20000000000 */
[----:B------:R-:W-:Y:S02]  /*8450*/  F2FP.F16.F32.PACK_AB R33, R42, R35 ;  /* 0x000000232a21723e */ /* 0x000fe400000000ff */
[----:B------:R-:W-:Y:S01]  /*8460*/  F2FP.F16.F32.PACK_AB R64, R19, R64 ;  /* 0x000000401340723e */ /* 0x000fe200000000ff */
[----:B------:R-:W-:Y:S01]  /*8470*/  @!P3 FMUL R102, R102, 0.5 ;  /* 0x3f0000006666b820 */ /* 0x000fe20000400000 */
[----:B------:R-:W-:Y:S01]  /*8480*/  FADD R127, R127, R106 ;  /* 0x0000006a7f7f7221 */ /* 0x000fe20000000000 */
[----:B----4-:R-:W-:Y:S01]  /*8490*/  @!P4 FMUL R9, R9, R9 ;  /* 0x000000090909c220 */ /* 0x010fe20000400000 */
[----:B------:R-:W-:Y:S01]  /*84a0*/  FSETP.GEU.AND P4, PT, R138, -126, PT ;  /* 0xc2fc00008a00780b */ /* 0x000fe20003f8e000 */
[----:B------:R-:W-:Y:S01]  /*84b0*/  FADD R106, R161, R10 ;  /* 0x0000000aa16a7221 */ /* 0x000fe20000000000 */
[----:B--2---:R-:W-:Y:S01]  /*84c0*/  FADD R130, R168, R69 ;  /* 0x00000045a8827221 */ /* 0x004fe20000000000 */
[----:B------:R-:W1:Y:S01]  /*84d0*/  MUFU.EX2 R102, R102 ;  /* 0x0000006600667308 */ /* 0x000e620000000800 */
[----:B------:R-:W-:Y:S01]  /*84e0*/  FADD R122, R122, R127 ;  /* 0x0000007f7a7a7221 */ /* 0x000fe20000000000 */
[----:B------:R-:W-:Y:S01]  /*84f0*/  @!P6 FMUL R131, R131, 0.5 ;  /* 0x3f0000008383e820 */ /* 0x000fe20000400000 */
[----:B------:R-:W-:Y:S01]  /*8500*/  FADD R130, R130, R107 ;  /* 0x0000006b82827221 */ /* 0x000fe20000000000 */
[----:B-----5:R-:W-:Y:S01]  /*8510*/  @!P5 FMUL R7, R7, R7 ;  /* 0x000000070707d220 */ /* 0x020fe20000400000 */
[----:B------:R-:W-:Y:S01]  /*8520*/  FSETP.GEU.AND P5, PT, R139, -126, PT ;  /* 0xc2fc00008b00780b */ /* 0x000fe20003fae000 */
[----:B------:R-:W-:Y:S01]  /*8530*/  FADD R107, R28, R61 ;  /* 0x0000003d1c6b7221 */ /* 0x000fe20000000000 */
[----:B------:R-:W-:Y:S01]  /*8540*/  F2FP.F16.F32.PACK_AB R28, R29, R28 ;  /* 0x0000001c1d1c723e */ /* 0x000fe200000000ff */
[----:B------:R2:W3:Y:S02]  /*8550*/  MUFU.EX2 R8, R131 ;  /* 0x0000008300087308 */ /* 0x0004e40000000800 */
[----:B------:R-:W-:Y:S01]  /*8560*/  @!P4 FMUL R138, R138, 0.5 ;  /* 0x3f0000008a8ac820 */ /* 0x000fe20000400000 */
[----:B------:R-:W-:Y:S01]  /*8570*/  FADD R135, R107, R118 ;  /* 0x000000766b877221 */ /* 0x000fe20000000000 */
[----:B------:R-:W-:Y:S01]  /*8580*/  FADD R107, R29, R60 ;  /* 0x0000003c1d6b7221 */ /* 0x000fe20000000000 */
[----:B------:R-:W-:Y:S01]  /*8590*/  FADD R118, R53, R84 ;  /* 0x0000005435767221 */ /* 0x000fe20000000000 */
[----:B------:R-:W-:-:S02]  /*85a0*/  F2FP.F16.F32.PACK_AB R60, R60, R61 ;  /* 0x0000003d3c3c723e */ /* 0x000fc400000000ff */
[----:B------:R4:W5:Y:S01]  /*85b0*/  MUFU.EX2 R103, R138 ;  /* 0x0000008a00677308 */ /* 0x0009620000000800 */
[----:B--2---:R-:W-:Y:S01]  /*85c0*/  FADD R131, R165, R92 ;  /* 0x0000005ca5837221 */ /* 0x004fe20000000000 */
[----:B------:R-:W-:Y:S01]  /*85d0*/  @!P5 FMUL R139, R139, 0.5 ;  /* 0x3f0000008b8bd820 */ /* 0x000fe20000400000 */
[----:B-1----:R-:W-:Y:S01]  /*85e0*/  @!P3 FMUL R102, R102, R102 ;  /* 0x000000666666b220 */ /* 0x002fe20000400000 */
[----:B------:R-:W-:Y:S01]  /*85f0*/  FSETP.GEU.AND P3, PT, R143, -126, PT ;  /* 0xc2fc00008f00780b */ /* 0x000fe20003f6e000 */
[----:B------:R-:W-:Y:S01]  /*8600*/  FADD R131, R131, R106 ;  /* 0x0000006a83837221 */ /* 0x000fe20000000000 */
[----:B------:R-:W-:Y:S01]  /*8610*/  FADD R142, R111, R118 ;  /* 0x000000766f8e7221 */ /* 0x000fe20000000000 */
[----:B------:R-:W-:Y:S01]  /*8620*/  FADD R137, R107, R114 ;  /* 0x000000726b897221 */ /* 0x000fe20000000000 */
[----:B------:R-:W1:Y:S01]  /*8630*/  MUFU.EX2 R106, R139 ;  /* 0x0000008b006a7308 */ /* 0x000e620000000800 */
[----:B---3--:R-:W-:Y:S01]  /*8640*/  @!P6 FMUL R8, R8, R8 ;  /* 0x000000080808e220 */ /* 0x008fe20000400000 */
[----:B------:R-:W-:Y:S01]  /*8650*/  FSETP.GEU.AND P6, PT, R115, -126, PT ;  /* 0xc2fc00007300780b */ /* 0x000fe20003fce000 */
[----:B------:R-:W-:Y:S01]  /*8660*/  FADD R111, R166, R65 ;  /* 0x00000041a66f7221 */ /* 0x000fe20000000000 */
[----:B------:R-:W-:Y:S01]  /*8670*/  FADD R118, R162, R93 ;  /* 0x0000005da2767221 */ /* 0x000fe20000000000 */
[----:B------:R-:W-:Y:S01]  /*8680*/  FADD R114, R36, R23 ;  /* 0x0000001724727221 */ /* 0x000fe20000000000 */
[----:B------:R-:W-:Y:S01]  /*8690*/  FADD R130, R130, R131 ;  /* 0x0000008382827221 */ /* 0x000fe20000000000 */
[----:B------:R-:W-:Y:S01]  /*86a0*/  FADD R135, R135, R142 ;  /* 0x0000008e87877221 */ /* 0x000fe20000000000 */
[----:B----4-:R-:W-:Y:S01]  /*86b0*/  FADD R138, R111, R118 ;  /* 0x000000766f8a7221 */ /* 0x010fe20000000000 */
[----:B-----5:R-:W-:Y:S01]  /*86c0*/  @!P4 FMUL R103, R103, R103 ;  /* 0x000000676767c220 */ /* 0x020fe20000400000 */
[----:B------:R-:W-:Y:S01]  /*86d0*/  FSETP.GEU.AND P4, PT, R146, -126, PT ;  /* 0xc2fc00009200780b */ /* 0x000fe20003f8e000 */
[----:B------:R-:W-:Y:S01]  /*86e0*/  @!P3 FMUL R143, R143, 0.5 ;  /* 0x3f0000008f8fb820 */ /* 0x000fe20000400000 */
[----:B------:R-:W-:Y:S01]  /*86f0*/  FADD R118, R17, R100 ;  /* 0x0000006411767221 */ /* 0x000fe20000000000 */
[----:B------:R-:W-:Y:S01]  /*8700*/  FADD R144, R114, R119 ;  /* 0x0000007772907221 */ /* 0x000fe20000000000 */
[----:B------:R-:W-:Y:S01]  /*8710*/  FADD R114, R11, R20 ;  /* 0x000000140b727221 */ /* 0x000fe20000000000 */
[----:B------:R-:W-:Y:S01]  /*8720*/  @!P6 FMUL R115, R115, 0.5 ;  /* 0x3f0000007373e820 */ /* 0x000fe20000400000 */
[----:B------:R2:W3:Y:S01]  /*8730*/  MUFU.EX2 R107, R143 ;  /* 0x0000008f006b7308 */ /* 0x0004e20000000800 */
        /* <DEDUP_REMOVED lines=8> */
[----:B--2---:R-:W-:Y:S01]  /*87c0*/  FADD R143, R109, R74 ;  /* 0x0000004a6d8f7221 */ /* 0x004fe20000000000 */
[----:B------:R-:W-:Y:S01]  /*87d0*/  FADD R126, R126, R137 ;  /* 0x000000897e7e7221 */ /* 0x000fe20000000000 */
[----:B------:R-:W-:-:S02]  /*87e0*/  F2FP.F16.F32.PACK_AB R61, R91, R62 ;  /* 0x0000003e5b3d723e */ /* 0x000fc400000000ff */
[----:B------:R-:W-:Y:S02]  /*87f0*/  F2FP.F16.F32.PACK_AB R29, R108, R31 ;  /* 0x0000001f6c1d723e */ /* 0x000fe400000000ff */
[----:B------:R-:W-:Y:S01]  /*8800*/  @!P5 FMUL R147, R147, 0.5 ;  /* 0x3f0000009393d820 */ /* 0x000fe20000400000 */
[----:B------:R2:W5:Y:S01]  /*8810*/  MUFU.EX2 R111, R146 ;  /* 0x00000092006f7308 */ /* 0x0005620000000800 */
[----:B-1----:R-:W-:Y:S01]  /*8820*/  FADD R115, R164, R73 ;  /* 0x00000049a4737221 */ /* 0x002fe20000000000 */
[----:B---3--:R-:W-:Y:S01]  /*8830*/  @!P3 FMUL R107, R107, R107 ;  /* 0x0000006b6b6bb220 */ /* 0x008fe20000400000 */
[----:B------:R-:W-:Y:S02]  /*8840*/  FSETP.GEU.AND P3, PT, R145, -126, PT ;  /* 0xc2fc00009100780b */ /* 0x000fe40003f6e000 */
[----:B------:R-:W-:Y:S01]  /*8850*/  FADD R139, R115, R134 ;  /* 0x00000086738b7221 */ /* 0x000fe20000000000 */
[----:B------:R-:W-:Y:S01]  /*8860*/  FADD R115, R13, R22 ;  /* 0x000000160d737221 */ /* 0x000fe20000000000 */
[----:B------:R-:W-:Y:S01]  /*8870*/  FADD R134, R114, R119 ;  /* 0x0000007772867221 */ /* 0x000fe20000000000 */
[----:B------:R-:W-:Y:S01]  /*8880*/  FADD R114, R27, R58 ;  /* 0x0000003a1b727221 */ /* 0x000fe20000000000 */
[----:B--2---:R-:W-:Y:S01]  /*8890*/  FADD R146, R120, R75 ;  /* 0x0000004b78927221 */ /* 0x004fe20000000000 */
[----:B------:R-:W-:Y:S01]  /*88a0*/  FADD R141, R115, R118 ;  /* 0x00000076738d7221 */ /* 0x000fe20000000000 */
[----:B------:R-:W-:Y:S01]  /*88b0*/  FADD R115, R30, R87 ;  /* 0x000000571e737221 */ /* 0x000fe20000000000 */
[----:B------:R-:W1:Y:S01]  /*88c0*/  MUFU.EX2 R118, R147 ;  /* 0x0000009300767308 */ /* 0x000e620000000800 */
[----:B----4-:R-:W-:Y:S01]  /*88d0*/  @!P6 FMUL R110, R110, R110 ;  /* 0x0000006e6e6ee220 */ /* 0x010fe20000400000 */
[----:B------:R-:W-:Y:S01]  /*88e0*/  FSETP.GEU.AND P6, PT, R123, -126, PT ;  /* 0xc2fc00007b00780b */ /* 0x000fe20003fce000 */
[----:B------:R-:W-:Y:S01]  /*88f0*/  FADD R119, R35, R66 ;  /* 0x0000004223777221 */ /* 0x000fe20000000000 */
[----:B------:R-:W-:Y:S01]  /*8900*/  FADD R149, R114, R143 ;  /* 0x0000008f72957221 */ /* 0x000fe20000000000 */
[----:B-----5:R-:W-:Y:S01]  /*8910*/  @!P4 FMUL R111, R111, R111 ;  /* 0x0000006f6f6fc220 */ /* 0x020fe20000400000 */
[----:B------:R-:W-:Y:S01]  /*8920*/  FADD R169, R115, R146 ;  /* 0x0000009273a97221 */ /* 0x000fe20000000000 */
[----:B------:R-:W-:Y:S01]  /*8930*/  FSETP.GEU.AND P4, PT, R150, -126, PT ;  /* 0xc2fc00009600780b */ /* 0x000fe20003f8e000 */
[----:B------:R-:W-:Y:S01]  /*8940*/  FADD R114, R42, R95 ;  /* 0x0000005f2a727221 */ /* 0x000fe20000000000 */
[----:B------:R-:W-:Y:S01]  /*8950*/  FADD R115, R79, R106 ;  /* 0x0000006a4f737221 */ /* 0x000fe20000000000 */
[----:B------:R-:W-:Y:S01]  /*8960*/  @!P3 FMUL R145, R145, 0.5 ;  /* 0x3f0000009191b820 */ /* 0x000fe20000400000 */
[----:B------:R-:W2:Y:S01]  /*8970*/  MUFU.EX2 R98, R98 ;  /* 0x0000006200627308 */ /* 0x000ea20000000800 */
[----:B------:R-:W-:Y:S01]  /*8980*/  FADD R174, R119, R148 ;  /* 0x0000009477ae7221 */ /* 0x000fe20000000000 */
[----:B------:R-:W-:Y:S01]  /*8990*/  FADD R176, R114, R115 ;  /* 0x0000007372b07221 */ /* 0x000fe20000000000 */
[----:B------:R-:W-:Y:S01]  /*89a0*/  FADD R115, R125, R86 ;  /* 0x000000567d737221 */ /* 0x000fe20000000000 */
[----:B------:R-:W-:Y:S01]  /*89b0*/  FADD R146, R124, R9 ;  /* 0x000000097c927221 */ /* 0x000fe20000000000 */
[----:B------:R-:W-:Y:S01]  /*89c0*/  @!P6 FMUL R123, R123, 0.5 ;  /* 0x3f0000007b7be820 */ /* 0x000fe20000400000 */
[----:B-1----:R-:W-:Y:S01]  /*89d0*/  @!P5 FMUL R118, R118, R118 ;  /* 0x000000767676d220 */ /* 0x002fe20000400000 */
[----:B------:R-:W-:Y:S01]  /*89e0*/  FSETP.GEU.AND P5, PT, R151, -126, PT ;  /* 0xc2fc00009700780b */ /* 0x000fe20003fae000 */
[----:B------:R1:W3:Y:S01]  /*89f0*/  MUFU.EX2 R119, R145 ;  /* 0x0000009100777308 */ /* 0x0002e20000000800 */
[----:B------:R-:W-:Y:S01]  /*8a00*/  FADD R172, R115, R146 ;  /* 0x0000009273ac7221 */ /* 0x000fe20000000000 */
[----:B------:R-:W-:Y:S01]  /*8a10*/  FADD R114, R104, R59 ;  /* 0x0000003b68727221 */ /* 0x000fe20000000000 */
[----:B------:R-:W-:Y:S01]  /*8a20*/  FADD R115, R31, R62 ;  /* 0x0000003e1f737221 */ /* 0x000fe20000000000 */
[----:B------:R-:W-:Y:S01]  /*8a30*/  FADD R147, R43, R78 ;  /* 0x0000004e2b937221 */ /* 0x000fe20000000000 */
[----:B------:R-:W-:Y:S01]  /*8a40*/  FADD R146, R46, R7 ;  /* 0x000000072e927221 */ /* 0x000fe20000000000 */
[----:B------:R-:W-:Y:S01]  /*8a50*/  @!P4 FMUL R150, R150, 0.5 ;  /* 0x3f0000009696c820 */ /* 0x000fe20000400000 */
[----:B------:R-:W-:Y:S01]  /*8a60*/  FADD R143, R38, R67 ;  /* 0x00000043268f7221 */ /* 0x000fe20000000000 */
[----:B------:R-:W-:Y:S01]  /*8a70*/  FADD R171, R114, R147 ;  /* 0x0000009372ab7221 */ /* 0x000fe20000000000 */
[----:B------:R-:W-:Y:S01]  /*8a80*/  FADD R173, R115, R146 ;  /* 0x0000009273ad7221 */ /* 0x000fe20000000000 */
[----:B------:R-:W4:Y:S01]  /*8a90*/  MUFU.EX2 R123, R123 ;  /* 0x0000007b007b7308 */ /* 0x000f220000000800 */
[----:B--2---:R-:W-:Y:S01]  /*8aa0*/  @!P2 FMUL R98, R98, R98 ;  /* 0x000000626262a220 */ /* 0x004fe20000400000 */
[----:B------:R-:W-:Y:S01]  /*8ab0*/  @!P5 FMUL R151, R151, 0.5 ;  /* 0x3f0000009797d820 */ /* 0x000fe20000400000 */
[----:B------:R-:W-:Y:S01]  /*8ac0*/  FSETP.GEU.AND P2, PT, R26, -126, PT ;  /* 0xc2fc00001a00780b */ /* 0x000fe20003f4e000 */
[----:B------:R-:W-:Y:S01]  /*8ad0*/  FADD R148, R51, R110 ;  /* 0x0000006e33947221 */ /* 0x000fe20000000000 */
[----:B-1----:R-:W-:Y:S01]  /*8ae0*/  FADD R145, R113, R70 ;  /* 0x0000004671917221 */ /* 0x002fe20000000000 */
[----:B------:R-:W-:Y:S01]  /*8af0*/  FADD R170, R54, R111 ;  /* 0x0000006f36aa7221 */ /* 0x000fe20000000000 */
[----:B---3--:R-:W-:Y:S01]  /*8b00*/  @!P3 FMUL R119, R119, R119 ;  /* 0x000000777777b220 */ /* 0x008fe20000400000 */
[----:B------:R1:W2:Y:S01]  /*8b10*/  MUFU.EX2 R114, R150 ;  /* 0x0000009600727308 */ /* 0x0002a20000000800 */
[----:B------:R-:W-:Y:S01]  /*8b20*/  FSETP.GEU.AND P3, PT, R136, -126, PT ;  /* 0xc2fc00008800780b */ /* 0x000fe20003f6e000 */
[----:B------:R-:W-:Y:S01]  /*8b30*/  FADD R178, R143, R148 ;  /* 0x000000948fb27221 */ /* 0x000fe20000000000 */
[----:B------:R-:W-:Y:S01]  /*8b40*/  FADD R143, R121, R94 ;  /* 0x0000005e798f7221 */ /* 0x000fe20000000000 */
[----:B------:R-:W-:Y:S01]  /*8b50*/  FADD R148, R132, R107 ;  /* 0x0000006b84947221 */ /* 0x000fe20000000000 */
[----:B------:R-:W-:Y:S01]  /*8b60*/  FADD R180, R145, R170 ;  /* 0x000000aa91b47221 */ /* 0x000fe20000000000 */
[----:B------:R-:W-:Y:S01]  /*8b70*/  FADD R146, R112, R99 ;  /* 0x0000006370927221 */ /* 0x000fe20000000000 */
[----:B------:R-:W-:Y:S01]  /*8b80*/  FADD R147, R83, R118 ;  /* 0x0000007653937221 */ /* 0x000fe20000000000 */
[----:B------:R3:W5:Y:S01]  /*8b90*/  MUFU.EX2 R115, R151 ;  /* 0x0000009700737308 */ /* 0x0007620000000800 */
[----:B------:R-:W-:Y:S01]  /*8ba0*/  FADD R175, R143, R148 ;  /* 0x000000948faf7221 */ /* 0x000fe20000000000 */
[----:B------:R-:W-:Y:S01]  /*8bb0*/  FADD R143, R108, R91 ;  /* 0x0000005b6c8f7221 */ /* 0x000fe20000000000 */
[----:B------:R-:W-:Y:S01]  /*8bc0*/  FADD R148, R71, R8 ;  /* 0x0000000847947221 */ /* 0x000fe20000000000 */
[----:B------:R-:W-:Y:S01]  /*8bd0*/  FADD R145, R34, R63 ;  /* 0x0000003f22917221 */ /* 0x000fe20000000000 */
[----:B-1----:R-:W-:Y:S01]  /*8be0*/  FADD R150, R47, R102 ;  /* 0x000000662f967221 */ /* 0x002fe20000000000 */
[----:B----4-:R-:W-:Y:S01]  /*8bf0*/  @!P6 FMUL R123, R123, R123 ;  /* 0x0000007b7b7be220 */ /* 0x010fe20000400000 */
[----:B------:R-:W-:Y:S01]  /*8c00*/  @!P2 FMUL R26, R26, 0.5 ;  /* 0x3f0000001a1aa820 */ /* 0x000fe20000400000 */
[----:B------:R-:W-:Y:S01]  /*8c10*/  FADD R170, R143, R148 ;  /* 0x000000948faa7221 */ /* 0x000fe20000000000 */
[----:B--2---:R-:W-:Y:S01]  /*8c20*/  @!P4 FMUL R114, R114, R114 ;  /* 0x000000727272c220 */ /* 0x004fe20000400000 */
[----:B------:R-:W-:Y:S01]  /*8c30*/  FADD R177, R146, R147 ;  /* 0x0000009392b17221 */ /* 0x000fe20000000000 */
[----:B---3--:R-:W-:Y:S01]  /*8c40*/  FADD R151, R145, R150 ;  /* 0x0000009691977221 */ /* 0x008fe20000000000 */
[----:B------:R-:W-:Y:S01]  /*8c50*/  @!P3 FMUL R136, R136, 0.5 ;  /* 0x3f0000008888b820 */ /* 0x000fe20000400000 */
[----:B------:R-:W-:Y:S01]  /*8c60*/  FADD R145, R39, R98 ;  /* 0x0000006227917221 */ /* 0x000fe20000000000 */
[----:B------:R-:W-:Y:S01]  /*8c70*/  FADD R150, R55, R114 ;  /* 0x0000007237967221 */ /* 0x000fe20000000000 */
[----:B------:R-:W-:Y:S01]  /*8c80*/  FADD R143, R117, R90 ;  /* 0x0000005a758f7221 */ /* 0x000fe20000000000 */
[----:B------:R-:W-:Y:S01]  /*8c90*/  FADD R148, R128, R119 ;  /* 0x0000007780947221 */ /* 0x000fe20000000000 */
[----:B-----5:R-:W-:Y:S01]  /*8ca0*/  @!P5 FMUL R115, R115, R115 ;  /* 0x000000737373d220 */ /* 0x020fe20000400000 */
[----:B------:R-:W-:Y:S01]  /*8cb0*/  FADD R146, R116, R123 ;  /* 0x0000007b74927221 */ /* 0x000fe20000000000 */
[----:B------:R-:W1:Y:S01]  /*8cc0*/  MUFU.EX2 R26, R26 ;  /* 0x0000001a001a7308 */ /* 0x000e620000000800 */
[----:B------:R-:W-:Y:S01]  /*8cd0*/  FADD R150, R145, R150 ;  /* 0x0000009691967221 */ /* 0x000fe20000000000 */
[----:B------:R-:W-:Y:S01]  /*8ce0*/  FADD R147, R82, R115 ;  /* 0x0000007352937221 */ /* 0x000fe20000000000 */
[----:B------:R-:W-:Y:S01]  /*8cf0*/  FADD R143, R143, R148 ;  /* 0x000000948f8f7221 */ /* 0x000fe20000000000 */
[----:B------:R-:W-:Y:S01]  /*8d00*/  FADD R139, R138, R139 ;  /* 0x0000008b8a8b7221 */ /* 0x000fe20000000000 */
[----:B------:R-:W-:Y:S01]  /*8d10*/  FADD R134, R134, R141 ;  /* 0x0000008d86867221 */ /* 0x000fe20000000000 */
[----:B------:R-:W-:Y:S01]  /*8d20*/  FADD R146, R146, R147 ;  /* 0x0000009392927221 */ /* 0x000fe20000000000 */
[----:B------:R-:W-:Y:S01]  /*8d30*/  FADD R149, R149, R174 ;  /* 0x000000ae95957221 */ /* 0x000fe20000000000 */
[----:B------:R-:W2:Y:S01]  /*8d40*/  MUFU.EX2 R127, R136 ;  /* 0x00000088007f7308 */ /* 0x000ea20000000800 */
        /* <DEDUP_REMOVED lines=17> */
[----:B------:R-:W-:Y:S01]  /*8e60*/  F2FP.F16.F32.PACK_AB R30, R11, R166 ;  /* 0x000000a60b1e723e */ /* 0x000fe200000000ff */
[----:B------:R-:W-:Y:S01]  /*8e70*/  FADD R133, R122, R133 ;  /* 0x000000857a857221 */ /* 0x000fe20000000000 */
[----:B------:R-:W-:Y:S01]  /*8e80*/  SHF.L.U32 R11, R6, 0x1f, RZ ;  /* 0x0000001f060b7819 */ /* 0x000fe200000006ff */
[----:B-1----:R-:W-:Y:S01]  /*8e90*/  @!P2 FMUL R26, R26, R26 ;  /* 0x0000001a1a1aa220 */ /* 0x002fe20000400000 */
[----:B------:R-:W-:Y:S01]  /*8ea0*/  F2FP.F16.F32.PACK_AB R58, R18, R69 ;  /* 0x00000045123a723e */ /* 0x000fe200000000ff */
[----:B------:R-:W-:Y:S01]  /*8eb0*/  FADD R172, R149, R172 ;  /* 0x000000ac95ac7221 */ /* 0x000fe20000000000 */
[----:B--2---:R-:W-:Y:S01]  /*8ec0*/  @!P3 FMUL R127, R127, R127 ;  /* 0x0000007f7f7fb220 */ /* 0x004fe20000400000 */
[----:B------:R-:W-:Y:S01]  /*8ed0*/  F2FP.F16.F32.PACK_AB R69, R99, R70 ;  /* 0x000000466345723e */ /* 0x000fe200000000ff */
[----:B------:R1:W2:Y:S01]  /*8ee0*/  SYNCS.PHASECHK.TRANS64.TRYWAIT P2, [UR7+0xb000], R11 ;  /* 0x00b0000bff0075a7 */ /* 0x0002a20008040147 */
[----:B------:R-:W-:Y:S01]  /*8ef0*/  F2FP.F16.F32.PACK_AB R70, R22, R73 ;  /* 0x000000491646723e */ /* 0x000fe200000000ff */
[----:B------:R-:W-:Y:S01]  /*8f00*/  FFMA R3, R26, R3, R133 ;  /* 0x000000031a037223 */ /* 0x000fe20000000085 */
[----:B------:R-:W-:Y:S01]  /*8f10*/  F2FP.F16.F32.PACK_AB R55, R82, R55 ;  /* 0x000000375237723e */ /* 0x000fe200000000ff */
[-C--:B------:R-:W-:Y:S01]  /*8f20*/  FMUL R152, R152, R26.reuse ;  /* 0x0000001a98987220 */ /* 0x080fe20000400000 */
[----:B------:R-:W-:Y:S01]  /*8f30*/  F2FP.F16.F32.PACK_AB R62, R20, R65 ;  /* 0x00000041143e723e */ /* 0x000fe200000000ff */
[----:B------:R-:W-:Y:S01]  /*8f40*/  FMUL R153, R153, R26 ;  /* 0x0000001a99997220 */ /* 0x000fe20000400000 */
[----:B------:R-:W-:Y:S01]  /*8f50*/  F2FP.F16.F32.PACK_AB R73, R75, R74 ;  /* 0x0000004a4b49723e */ /* 0x000fe200000000ff */
[-C--:B------:R-:W-:Y:S01]  /*8f60*/  FMUL R156, R156, R26.reuse ;  /* 0x0000001a9c9c7220 */ /* 0x080fe20000400000 */
[----:B------:R-:W-:Y:S01]  /*8f70*/  FMUL R157, R157, R26 ;  /* 0x0000001a9d9d7220 */ /* 0x000fe20000400000 */
[----:B------:R-:W-:Y:S01]  /*8f80*/  F2FP.F16.F32.PACK_AB R31, R117, R34 ;  /* 0x00000022751f723e */ /* 0x000fe200000000ff */
[----:B------:R-:W-:Y:S01]  /*8f90*/  FFMA R2, R127, R2, R172 ;  /* 0x000000027f027223 */ /* 0x000fe200000000ac */
[----:B------:R-:W-:Y:S01]  /*8fa0*/  F2FP.F16.F32.PACK_AB R35, R121, R38 ;  /* 0x000000267923723e */ /* 0x000fe200000000ff */
[----:B------:R-:W-:Y:S01]  /*8fb0*/  FMUL R154, R154, R127 ;  /* 0x0000007f9a9a7220 */ /* 0x000fe20000400000 */
[----:B------:R-:W-:Y:S01]  /*8fc0*/  F2FP.F16.F32.PACK_AB R36, R36, R37 ;  /* 0x000000252424723e */ /* 0x000fe200000000ff */
[-C--:B------:R-:W-:Y:S01]  /*8fd0*/  FMUL R155, R155, R127.reuse ;  /* 0x0000007f9b9b7220 */ /* 0x080fe20000400000 */
[----:B------:R-:W-:Y:S01]  /*8fe0*/  F2FP.F16.F32.PACK_AB R53, R83, R54 ;  /* 0x000000365335723e */ /* 0x000fe200000000ff */
[----:B------:R-:W-:Y:S01]  /*8ff0*/  FMUL R158, R158, R127 ;  /* 0x0000007f9e9e7220 */ /* 0x000fe20000400000 */
[----:B------:R-:W-:Y:S01]  /*9000*/  F2FP.F16.F32.PACK_AB R59, R86, R59 ;  /* 0x0000003b563b723e */ /* 0x000fe200000000ff */
[----:B------:R-:W-:Y:S01]  /*9010*/  FMUL R159, R159, R127 ;  /* 0x0000007f9f9f7220 */ /* 0x000fe20000400000 */
        /* <DEDUP_REMOVED lines=28> */
[----:B------:R-:W-:Y:S01]  /*91e0*/  F2FP.F16.F32.PACK_AB R86, R100, R89 ;  /* 0x000000596456723e */ /* 0x000fe200000000ff */
[----:B-12---:R-:W-:Y:S06]  /*91f0*/  @!P0 BRA `(.L_x_27) ;  /* 0x0000000000048947 */ /* 0x006fec0003800000 */
[----:B------:R-:W-:Y:S01]  /*9200*/  BPT.TRAP 0x1 ;  /* 0x000000040000795c */ /* 0x000fe20000300000 */
.L_x_27:
[----:B------:R-:W-:Y:S05]  /*9210*/  @P2 BRA `(.L_x_28) ;  /* 0x0000000000082947 */ /* 0x000fea0003800000 */
[----:B------:R-:W1:Y:S02]  /*9220*/  SYNCS.PHASECHK.TRANS64.TRYWAIT P2, [UR7+0xb000], R11 ;  /* 0x00b0000bff0075a7 */ /* 0x000e640008040147 */
[----:B-1----:R-:W-:Y:S05]  /*9230*/  @!P2 BRA `(.L_x_29) ;  /* 0x0000002400e4a947 */ /* 0x002fea0003800000 */
.L_x_28:
[----:B------:R-:W-:Y:S01]  /*9240*/  ULEA UR12, UR6, UR8, 0x9 ;  /* 0x00000008060c7291 */ /* 0x000fe2000f8e483f */
[----:B------:R-:W-:Y:S01]  /*9250*/  WARPGROUP.ARRIVE ;  /* 0x00000000000079c5 */ /* 0x000fe20000000000 */
[----:B------:R-:W-:Y:S01]  /*9260*/  UMOV UR15, 0xc0000010 ;  /* 0xc0000010000f7882 */ /* 0x000fe20000000000 */
[----:B------:R-:W-:-:S04]  /*9270*/  F2FP.F16.F32.PACK_AB R87, R115, R114 ;  /* 0x000000727357723e */ /* 0x000fc800000000ff */
[----:B------:R-:W-:Y:S02]  /*9280*/  UMOV UR14, UR12 ;  /* 0x0000000c000e7c82 */ /* 0x000fe40008000000 */
        /* <DEDUP_REMOVED lines=68> */
[----:B------:R-:W-:Y:S01]  /*96d0*/  UIADD3 UR12, UR12, 0x1e0, URZ ;  /* 0x000001e00c0c7890 */ /* 0x000fe2000fffe03f */
[----:B------:R-:W-:Y:S02]  /*96e0*/  WARPGROUP.DEPBAR.LE gsb0, 0x0 ;  /* 0x00008000000079c5 */ /* 0x000fe40000010000 */
[----:B------:R-:W-:-:S06]  /*96f0*/  WARPGROUP.ARRIVE ;  /* 0x00000000000079c5 */ /* 0x000fcc0000000000 */
[----:B------:R-:W-:Y:S01]  /*9700*/  HGMMA.64x16x16.F32 R152, R80, gdesc[UR12].tnspB, R152, gsb0 ;  /* 0x4020000c50987df0 */ /* 0x000fe20008000898 */
[----:B------:R-:W-:Y:S01]  /*9710*/  UMOV UR14, UR12 ;  /* 0x0000000c000e7c82 */ /* 0x000fe20008000000 */
[----:B------:R-:W-:Y:S01]  /*9720*/  UMOV UR15, 0xc0000010 ;  /* 0xc0000010000f7882 */ /* 0x000fe20000000000 */
[----:B------:R-:W-:Y:S02]  /*9730*/  WARPGROUP.DEPBAR.LE gsb0, 0x0 ;  /* 0x00008000000079c5 */ /* 0x000fe40000010000 */
[----:B------:R-:W-:-:S06]  /*9740*/  WARPGROUP.ARRIVE ;  /* 0x00000000000079c5 */ /* 0x000fcc0000000000 */
[----:B------:R-:W-:Y:S03]  /*9750*/  HGMMA.64x16x16.F32 R152, R84, gdesc[UR12].tnspB, R152, gsb0 ;  /* 0x4020000c54987df0 */ /* 0x000fe60008000898 */
[----:B------:R-:W-:Y:S02]  /*9760*/  WARPGROUP.DEPBAR.LE gsb0, 0x0 ;  /* 0x00008000000079c5 */ /* 0x000fe40000010000 */
[----:B------:R-:W-:Y:S05]  /*9770*/  @!P0 BRA `(.L_x_30) ;  /* 0x0000000000048947 */ /* 0x000fea0003800000 */
[----:B------:R-:W-:Y:S01]  /*9780*/  BPT.TRAP 0x1 ;  /* 0x000000040000795c */ /* 0x000fe20000300000 */
.L_x_30:
[----:B------:R-:W-:-:S04]  /*9790*/  ULEA UR7, UR9, UR37, 0x3 ;  /* 0x0000002509077291 */ /* 0x000fc8000f8e183f */
[----:B------:R-:W-:-:S04]  /*97a0*/  UIADD3 UR7, UR7, 0xb028, URZ ;  /* 0x0000b02807077890 */ /* 0x000fc8000fffe03f */
[----:B------:R-:W-:-:S09]  /*97b0*/  UPRMT UR7, URZ, 0x654, UR7 ;  /* 0x000006543f077896 */ /* 0x000fd20008000007 */
[----:B------:R-:W-:Y:S01]  /*97c0*/  SYNCS.ARRIVE.TRANS64.RED.A1T0 RZ, [UR7], RZ ;  /* 0x000000ffffff79a7 */ /* 0x000fe20008100407 */
[----:B------:R-:W-:Y:S05]  /*97d0*/  @P1 BRA `(.L_x_31) ;  /* 0x0000000000041947 */ /* 0x000fea0003800000 */
[----:B------:R-:W-:Y:S01]  /*97e0*/  BPT.TRAP 0x1 ;  /* 0x000000040000795c */ /* 0x000fe20000300000 */
.L_x_31:
[----:B------:R-:W-:-:S04]  /*97f0*/  UIADD3 UR9, UR9, 0x1, URZ ;  /* 0x0000000109097890 */ /* 0x000fc8000fffe03f */
[----:B------:R-:W-:-:S04]  /*9800*/  UISETP.NE.AND UP0, UPT, UR9, 0x5, UPT ;  /* 0x000000050900788c */ /* 0x000fc8000bf05270 */
[----:B------:R-:W-:Y:S01]  /*9810*/  USEL UR9, UR9, URZ, UP0 ;  /* 0x0000003f09097287 */ /* 0x000fe20008000000 */
[----:B------:R-:W-:Y:S11]  /*9820*/  @!P0 BRA `(.L_x_32) ;  /* 0x0000000000048947 */ /* 0x000ff60003800000 */
[----:B------:R-:W-:Y:S01]  /*9830*/  BPT.TRAP 0x1 ;  /* 0x000000040000795c */ /* 0x000fe20000300000 */
.L_x_32:
[----:B------:R-:W-:-:S04]  /*9840*/  ULEA UR7, UR9, UR37, 0x3 ;  /* 0x0000002509077291 */ /* 0x000fc8000f8e183f */
[----:B------:R-:W-:-:S04]  /*9850*/  UIADD3 UR7, UR7, 0xb028, URZ ;  /* 0x0000b02807077890 */ /* 0x000fc8000fffe03f */
[----:B------:R-:W-:-:S09]  /*9860*/  UPRMT UR7, URZ, 0x654, UR7 ;  /* 0x000006543f077896 */ /* 0x000fd20008000007 */
[----:B------:R-:W-:Y:S01]  /*9870*/  SYNCS.ARRIVE.TRANS64.RED.A1T0 RZ, [UR7], RZ ;  /* 0x000000ffffff79a7 */ /* 0x000fe20008100407 */
[----:B------:R-:W-:Y:S05]  /*9880*/  @P1 BRA `(.L_x_33) ;  /* 0x0000000000041947 */ /* 0x000fea0003800000 */
[----:B------:R-:W-:Y:S01]  /*9890*/  BPT.TRAP 0x1 ;  /* 0x000000040000795c */ /* 0x000fe20000300000 */
.L_x_33:
[----:B------:R-:W-:Y:S01]  /*98a0*/  UIADD3 UR6, UR6, 0x1, URZ ;  /* 0x0000000106067890 */ /* 0x000fe2000fffe03f */
[C---:B------:R-:W-:Y:S01]  /*98b0*/  ISETP.GT.AND P2, PT, R5.reuse, 0x2, PT ;  /* 0x000000020500780c */ /* 0x040fe20003f44270 */
[----:B------:R-:W-:Y:S01]  /*98c0*/  UIADD3 UR9, UR9, 0x1, URZ ;  /* 0x0000000109097890 */ /* 0x000fe2000fffe03f */
[----:B------:R-:W-:Y:S01]  /*98d0*/  IADD3 R5, R5, -0x1, RZ ;  /* 0xffffffff05057810 */ /* 0x000fe20007ffe0ff */
[----:B------:R-:W-:Y:S01]  /*98e0*/  UISETP.NE.AND UP2, UPT, UR6, 0x5, UPT ;  /* 0x000000050600788c */ /* 0x000fe2000bf45270 */
[----:B------:R-:W-:Y:S01]  /*98f0*/  MOV R9, R0 ;  /* 0x0000000000097202 */ /* 0x000fe20000000f00 */
[----:B------:R-:W-:Y:S01]  /*9900*/  UISETP.NE.AND UP0, UPT, UR9, 0x5, UPT ;  /* 0x000000050900788c */ /* 0x000fe2000bf05270 */
[----:B------:R-:W-:Y:S01]  /*9910*/  MOV R7, R4 ;  /* 0x0000000400077202 */ /* 0x000fe20000000f00 */
[----:B------:R-:W-:Y:S02]  /*9920*/  USEL UR7, URZ, 0x1, UP2 ;  /* 0x000000013f077887 */ /* 0x000fe40009000000 */
[----:B------:R-:W-:-:S02]  /*9930*/  USEL UR9, UR9, URZ, UP0 ;  /* 0x0000003f09097287 */ /* 0x000fc40008000000 */
[----:B------:R-:W-:Y:S02]  /*9940*/  USEL UR11, UR6, URZ, UP2 ;  /* 0x0000003f060b7287 */ /* 0x000fe40009000000 */
[----:B------:R-:W-:Y:S01]  /*9950*/  LOP3.LUT R6, R6, UR7, RZ, 0x3c, !PT ;  /* 0x0000000706067c12 */ /* 0x000fe2000f8e3cff */
[----:B------:R-:W-:Y:S09]  /*9960*/  @P2 BRA `(.L_x_34) ;  /* 0xffffffb800442947 */ /* 0x000ff2000383ffff */
.L_x_23:
[----:B------:R-:W2:Y:S01]  /*9970*/  SHFL.BFLY PT, R6, R3, 0x1, 0x1f ;  /* 0x0c201f0003067f89 */ /* 0x000ea200000e0000 */
[----:B------:R-:W-:Y:S01]  /*9980*/  BSSY B0, `(.L_x_35) ;  /* 0x0000024000007945 */ /* 0x000fe20003800000 */
[----:B------:R-:W-:Y:S02]  /*9990*/  MOV R9, 0x7f800000 ;  /* 0x7f80000000097802 */ /* 0x000fe40000000f00 */
[----:B------:R-:W3:Y:S01]  /*99a0*/  SHFL.BFLY PT, R5, R2, 0x1, 0x1f ;  /* 0x0c201f0002057f89 */ /* 0x000ee200000e0000 */
[----:B-1----:R-:W-:Y:S02]  /*99b0*/  MOV R8, 0x3f800000 ;  /* 0x3f80000000087802 */ /* 0x002fe40000000f00 */
[----:B------:R-:W-:Y:S02]  /*99c0*/  MOV R10, 0x3f800000 ;  /* 0x3f800000000a7802 */ /* 0x000fe40000000f00 */
[----:B------:R-:W-:Y:S01]  /*99d0*/  MOV R11, 0x7f800000 ;  /* 0x7f800000000b7802 */ /* 0x000fe20000000f00 */
[----:B--2---:R-:W-:Y:S01]  /*99e0*/  FADD R6, R6, R3 ;  /* 0x0000000306067221 */ /* 0x004fe20000000000 */
[----:B---3--:R-:W-:-:S04]  /*99f0*/  FADD R14, R5, R2 ;  /* 0x00000002050e7221 */ /* 0x008fc80000000000 */
[----:B------:R-:W1:Y:S04]  /*9a00*/  SHFL.BFLY PT, R7, R6, 0x2, 0x1f ;  /* 0x0c401f0006077f89 */ /* 0x000e6800000e0000 */
[----:B------:R-:W2:Y:S01]  /*9a10*/  SHFL.BFLY PT, R17, R14, 0x2, 0x1f ;  /* 0x0c401f000e117f89 */ /* 0x000ea200000e0000 */
[C---:B-1----:R-:W-:Y:S01]  /*9a20*/  FSETP.NE.AND P0, PT, R6.reuse, -R7, PT ;  /* 0x800000070600720b */ /* 0x042fe20003f05000 */
[----:B------:R-:W-:Y:S01]  /*9a30*/  FADD R5, R6, R7 ;  /* 0x0000000706057221 */ /* 0x000fe20000000000 */
[----:B--2---:R-:W-:-:S11]  /*9a40*/  FADD R7, R14, R17 ;  /* 0x000000110e077221 */ /* 0x004fd60000000000 */
[----:B------:R-:W-:Y:S05]  /*9a50*/  @!P0 BRA `(.L_x_36) ;  /* 0x0000000000588947 */ /* 0x000fea0003800000 */
[----:B------:R-:W-:Y:S01]  /*9a60*/  IADD3 R2, R5, 0x1800000, RZ ;  /* 0x0180000005027810 */ /* 0x000fe20007ffe0ff */
[----:B------:R-:W-:Y:S03]  /*9a70*/  BSSY B1, `(.L_x_37) ;  /* 0x000000d000017945 */ /* 0x000fe60003800000 */
[----:B------:R-:W-:-:S04]  /*9a80*/  LOP3.LUT R2, R2, 0x7f800000, RZ, 0xc0, !PT ;  /* 0x7f80000002027812 */ /* 0x000fc800078ec0ff */
[----:B------:R-:W-:-:S13]  /*9a90*/  ISETP.GT.U32.AND P0, PT, R2, 0x1ffffff, PT ;  /* 0x01ffffff0200780c */ /* 0x000fda0003f04070 */
[----:B------:R-:W-:Y:S05]  /*9aa0*/  @P0 BRA `(.L_x_38) ;  /* 0x0000000000140947 */ /* 0x000fea0003800000 */
[----:B------:R-:W-:Y:S02]  /*9ab0*/  MOV R3, R5 ;  /* 0x0000000500037202 */ /* 0x000fe40000000f00 */
[----:B------:R-:W-:-:S07]  /*9ac0*/  MOV R12, 0x9ae0 ;  /* 0x00009ae0000c7802 */ /* 0x000fce0000000f00 */
[----:B------:R-:W-:Y:S05]  /*9ad0*/  CALL.REL.NOINC `($__internal_0_$__cuda_sm20_rcp_rn_f32_slowpath) ;  /* 0x0000002000647944 */ /* 0x000fea0003c00000 */
[----:B------:R-:W-:Y:S01]  /*9ae0*/  MOV R10, R6 ;  /* 0x00000006000a7202 */ /* 0x000fe20000000f00 */
[----:B------:R-:W-:Y:S06]  /*9af0*/  BRA `(.L_x_39) ;  /* 0x0000000000107947 */ /* 0x000fec0003800000 */
.L_x_38:
[----:B------:R-:W1:Y:S02]  /*9b00*/  MUFU.RCP R10, R5 ;  /* 0x00000005000a7308 */ /* 0x000e640000001000 */
[----:B-1----:R-:W-:-:S04]  /*9b10*/  FFMA R2, R5, R10, -1 ;  /* 0xbf80000005027423 */ /* 0x002fc8000000000a */
[----:B------:R-:W-:-:S04]  /*9b20*/  FADD.FTZ R3, -R2, -RZ ;  /* 0x800000ff02037221 */ /* 0x000fc80000010100 */
[----:B------:R-:W-:-:S07]  /*9b30*/  FFMA R10, R10, R3, R10 ;  /* 0x000000030a0a7223 */ /* 0x000fce000000000a */
.L_x_39:
[----:B------:R-:W-:Y:S05]  /*9b40*/  BSYNC B1 ;  /* 0x0000000000017941 */ /* 0x000fea0003800000 */
.L_x_37:
[----:B------:R-:W-:Y:S01]  /*9b50*/  FSETP.GEU.AND P0, PT, |R5|, 1.175494350822287508e-38, PT ;  /* 0x008000000500780b */ /* 0x000fe20003f0e200 */
[----:B------:R-:W-:-:S12]  /*9b60*/  ULDC UR4, c[0x0][0x600] ;  /* 0x0001800000047ab9 */ /* 0x000fd80000000800 */
[----:B------:R-:W-:-:S04]  /*9b70*/  @!P0 FMUL R5, R5, 16777216 ;  /* 0x4b80000005058820 */ /* 0x000fc80000400000 */
[----:B------:R-:W1:Y:S02]  /*9b80*/  MUFU.LG2 R2, R5 ;  /* 0x0000000500027308 */ /* 0x000e640000000c00 */
[----:B-1----:R-:W-:-:S04]  /*9b90*/  @!P0 FADD R2, R2, -24 ;  /* 0xc1c0000002028421 */ /* 0x002fc80000000000 */
[----:B------:R-:W-:-:S04]  /*9ba0*/  FMUL R11, R2, 0.69314718246459960938 ;  /* 0x3f317218020b7820 */ /* 0x000fc80000400000 */
[----:B------:R-:W-:-:S07]  /*9bb0*/  FFMA R11, R0, UR4, R11 ;  /* 0x00000004000b7c23 */ /* 0x000fce000800000b */
.L_x_36:
[----:B------:R-:W-:Y:S05]  /*9bc0*/  BSYNC B0 ;  /* 0x0000000000007941 */ /* 0x000fea0003800000 */
.L_x_35:
[----:B------:R-:W-:Y:S01]  /*9bd0*/  FSETP.NE.AND P0, PT, R14, -R17, PT ;  /* 0x800000110e00720b */ /* 0x000fe20003f05000 */
[----:B------:R-:W-:Y:S01]  /*9be0*/  ULDC UR4, c[0x0][0x608] ;  /* 0x0001820000047ab9 */ /* 0x000fe20000000800 */
[----:B------:R-:W-:Y:S01]  /*9bf0*/  BSSY B0, `(.L_x_40) ;  /* 0x000001d000007945 */ /* 0x000fe20003800000 */
[----:B------:R-:W-:-:S04]  /*9c00*/  FMUL R10, R10, UR4 ;  /* 0x000000040a0a7c20 */ /* 0x000fc80008400000 */
[-C--:B------:R-:W-:Y:S01]  /*9c10*/  FMUL R23, R152, R10.reuse ;  /* 0x0000000a98177220 */ /* 0x080fe20000400000 */
[-C--:B------:R-:W-:Y:S01]  /*9c20*/  FMUL R153, R153, R10.reuse ;  /* 0x0000000a99997220 */ /* 0x080fe20000400000 */
[-C--:B------:R-:W-:Y:S01]  /*9c30*/  FMUL R25, R156, R10.reuse ;  /* 0x0000000a9c197220 */ /* 0x080fe20000400000 */
[----:B------:R-:W-:-:S03]  /*9c40*/  FMUL R157, R157, R10 ;  /* 0x0000000a9d9d7220 */ /* 0x000fc60000400000 */
        /* <DEDUP_REMOVED lines=11> */
.L_x_43:
[----:B------:R-:W1:Y:S02]  /*9d00*/  MUFU.RCP R8, R7 ;  /* 0x0000000700087308 */ /* 0x000e640000001000 */
[----:B-1----:R-:W-:-:S04]  /*9d10*/  FFMA R0, R7, R8, -1 ;  /* 0xbf80000007007423 */ /* 0x002fc80000000008 */
[----:B------:R-:W-:-:S04]  /*9d20*/  FADD.FTZ R3, -R0, -RZ ;  /* 0x800000ff00037221 */ /* 0x000fc80000010100 */
[----:B------:R-:W-:-:S07]  /*9d30*/  FFMA R8, R8, R3, R8 ;  /* 0x0000000308087223 */ /* 0x000fce0000000008 */
.L_x_44:
[----:B------:R-:W-:Y:S05]  /*9d40*/  BSYNC B1 ;  /* 0x0000000000017941 */ /* 0x000fea0003800000 */
.L_x_42:
[----:B------:R-:W-:Y:S01]  /*9d50*/  FSETP.GEU.AND P0, PT, |R7|, 1.175494350822287508e-38, PT ;  /* 0x008000000700780b */ /* 0x000fe20003f0e200 */
[----:B------:R-:W-:-:S12]  /*9d60*/  ULDC UR4, c[0x0][0x600] ;  /* 0x0001800000047ab9 */ /* 0x000fd80000000800 */
[----:B------:R-:W-:-:S04]  /*9d70*/  @!P0 FMUL R7, R7, 16777216 ;  /* 0x4b80000007078820 */ /* 0x000fc80000400000 */
[----:B------:R-:W1:Y:S02]  /*9d80*/  MUFU.LG2 R0, R7 ;  /* 0x0000000700007308 */ /* 0x000e640000000c00 */
[----:B-1----:R-:W-:-:S04]  /*9d90*/  @!P0 FADD R0, R0, -24 ;  /* 0xc1c0000000008421 */ /* 0x002fc80000000000 */
[----:B------:R-:W-:-:S04]  /*9da0*/  FMUL R9, R0, 0.69314718246459960938 ;  /* 0x3f31721800097820 */ /* 0x000fc80000400000 */
[----:B------:R-:W-:-:S07]  /*9db0*/  FFMA R9, R4, UR4, R9 ;  /* 0x0000000404097c23 */ /* 0x000fce0008000009 */
.L_x_41:
[----:B------:R-:W-:Y:S05]  /*9dc0*/  BSYNC B0 ;  /* 0x0000000000007941 */ /* 0x000fea0003800000 */
.L_x_40:
[----:B------:R-:W-:Y:S01]  /*9dd0*/  UIADD3 UR4, UR36, -0x1, URZ ;  /* 0xffffffff24047890 */ /* 0x000fe2000fffe03f */
[----:B------:R-:W1:Y:S01]  /*9de0*/  S2R R2, SR_TID.X ;  /* 0x0000000000027919 */ /* 0x000e620000002100 */
[----:B------:R-:W-:Y:S01]  /*9df0*/  ULDC UR5, c[0x0][0x608] ;  /* 0x0001820000057ab9 */ /* 0x000fe20000000800 */
[----:B------:R-:W-:Y:S01]  /*9e00*/  ULDC.64 UR8, c[0x0][0x208] ;  /* 0x0000820000087ab9 */ /* 0x000fe20000000a00 */
[----:B------:R-:W-:Y:S02]  /*9e10*/  FMUL R8, R8, UR5 ;  /* 0x0000000508087c20 */ /* 0x000fe40008400000 */
[----:B------:R-:W-:Y:S01]  /*9e20*/  ISETP.NE.AND P0, PT, RZ, UR4, PT ;  /* 0x00000004ff007c0c */ /* 0x000fe2000bf05270 */
[----:B------:R-:W-:-:S03]  /*9e30*/  ULEA UR4, UR36, UR37, 0x3 ;  /* 0x0000002524047291 */ /* 0x000fc6000f8e183f */
[----:B------:R-:W-:-:S04]  /*9e40*/  SEL R0, RZ, 0x1, P0 ;  /* 0x00000001ff007807 */ /* 0x000fc80000000000 */
[----:B------:R-:W-:-:S04]  /*9e50*/  SHF.L.U32 R0, R0, 0x1f, RZ ;  /* 0x0000001f00007819 */ /* 0x000fc800000006ff */
[----:B------:R-:W2:Y:S01]  /*9e60*/  SYNCS.PHASECHK.TRANS64.TRYWAIT P0, [UR4+0xb098], R0 ;  /* 0x00b09800ff0075a7 */ /* 0x000ea20008000144 */
[C---:B-1----:R-:W-:Y:S02]  /*9e70*/  LOP3.LUT P1, R18, R2.reuse, 0x3, RZ, 0xc0, !PT ;  /* 0x0000000302127812 */ /* 0x042fe4000782c0ff */
[----:B------:R-:W-:Y:S01]  /*9e80*/  LOP3.LUT R16, R2, 0x7f, RZ, 0xc0, !PT ;  /* 0x0000007f02107812 */ /* 0x000fe200078ec0ff */
[----:B--2---:R-:W-:Y:S10]  /*9e90*/  @!P0 BRA `(.L_x_45) ;  /* 0x0000001800e48947 */ /* 0x004ff40003800000 */
.L_x_92:
[----:B------:R-:W-:Y:S01]  /*9ea0*/  USHF.L.U32 UR42, UR42, 0x6, URZ ;  /* 0x000000062a2a7899 */ /* 0x000fe2000800063f */
[----:B------:R-:W-:Y:S01]  /*9eb0*/  BSSY B0, `(.L_x_46) ;  /* 0x0000018000007945 */ /* 0x000fe20003800000 */
[----:B------:R-:W-:-:S03]  /*9ec0*/  SHF.R.U32.HI R17, RZ, 0x5, R16 ;  /* 0x00000005ff117819 */ /* 0x000fc60000011610 */
[----:B------:R-:W-:Y:S07]  /*9ed0*/  @P1 BRA `(.L_x_47) ;  /* 0x0000000000541947 */ /* 0x000fee0003800000 */
[----:B------:R-:W2:Y:S01]  /*9ee0*/  S2UR UR4, SR_CTAID.Y ;  /* 0x00000000000479c3 */ /* 0x000ea20000002600 */
[----:B-1----:R-:W-:Y:S01]  /*9ef0*/  SHF.R.U32.HI R0, RZ, 0x2, R2 ;  /* 0x00000002ff007819 */ /* 0x002fe20000011602 */
[----:B------:R-:W-:Y:S01]  /*9f00*/  ULDC.64 UR6, c[0x0][0x688] ;  /* 0x0001a20000067ab9 */ /* 0x000fe20000000a00 */
[----:B------:R-:W-:Y:S02]  /*9f10*/  SHF.L.U32 R3, R17, 0x4, RZ ;  /* 0x0000000411037819 */ /* 0x000fe400000006ff */
[----:B------:R-:W-:-:S03]  /*9f20*/  LOP3.LUT R0, R0, 0x7, RZ, 0xc0, !PT ;  /* 0x0000000700007812 */ /* 0x000fc600078ec0ff */
[----:B------:R-:W1:Y:S01]  /*9f30*/  S2UR UR5, SR_CTAID.Z ;  /* 0x00000000000579c3 */ /* 0x000e620000002700 */
[----:B------:R-:W-:-:S04]  /*9f40*/  LOP3.LUT R0, R3, 0xfffffff0, R0, 0xe2, !PT ;  /* 0xfffffff003007812 */ /* 0x000fc800078ee200 */
[----:B------:R-:W-:-:S04]  /*9f50*/  IADD3 R3, R0, UR42, RZ ;  /* 0x0000002a00037c10 */ /* 0x000fc8000fffe0ff */
[----:B------:R-:W-:Y:S01]  /*9f60*/  IADD3 R2, R3, 0x8, RZ ;  /* 0x0000000803027810 */ /* 0x000fe20007ffe0ff */
[----:B--2---:R-:W-:-:S04]  /*9f70*/  UIMAD UR4, UR4, UR6, UR42 ;  /* 0x00000006040472a4 */ /* 0x004fc8000f8e022a */
[----:B-1----:R-:W-:-:S03]  /*9f80*/  UIMAD UR4, UR5, UR7, UR4 ;  /* 0x00000007050472a4 */ /* 0x002fc6000f8e0204 */
[----:B------:R-:W-:Y:S02]  /*9f90*/  ULDC UR5, c[0x0][0x288] ;  /* 0x0000a20000057ab9 */ /* 0x000fe40000000800 */
[----:B------:R-:W-:Y:S02]  /*9fa0*/  ISETP.GE.U32.AND P0, PT, R3, UR5, PT ;  /* 0x0000000503007c0c */ /* 0x000fe4000bf06070 */
[----:B------:R-:W-:Y:S02]  /*9fb0*/  IADD3 R0, P2, R0, UR4, RZ ;  /* 0x0000000400007c10 */ /* 0x000fe4000ff5e0ff */
[----:B------:R-:W-:Y:S01]  /*9fc0*/  ISETP.GE.U32.AND P1, PT, R2, UR5, PT ;  /* 0x0000000502007c0c */ /* 0x000fe2000bf26070 */
[----:B------:R-:W-:Y:S01]  /*9fd0*/  ULDC.64 UR4, c[0x0][0x680] ;  /* 0x0001a00000047ab9 */ /* 0x000fe20000000a00 */
[----:B------:R-:W-:Y:S02]  /*9fe0*/  IADD3.X R3, RZ, RZ, RZ, P2, !PT ;  /* 0x000000ffff037210 */ /* 0x000fe400017fe4ff */
[----:B------:R-:W-:-:S04]  /*9ff0*/  LEA R2, P2, R0, UR4, 0x2 ;  /* 0x0000000400027c11 */ /* 0x000fc8000f8410ff */
[----:B------:R-:W-:-:S05]  /*a000*/  LEA.HI.X R3, R0, UR5, R3, 0x2, P2 ;  /* 0x0000000500037c11 */ /* 0x000fca00090f1403 */
[----:B------:R2:W-:Y:S04]  /*a010*/  @!P0 STG.E desc[UR8][R2.64], R11 ;  /* 0x0000000b02008986 */ /* 0x0005e8000c101908 */
[----:B------:R2:W-:Y:S02]  /*a020*/  @!P1 STG.E desc[UR8][R2.64+0x20], R9 ;  /* 0x0000200902009986 */ /* 0x0005e4000c101908 */
.L_x_47:
[----:B------:R-:W-:Y:S05]  /*a030*/  BSYNC B0 ;  /* 0x0000000000007941 */ /* 0x000fea0003800000 */
.L_x_46:
[----:B------:R-:W-:Y:S01]  /*a040*/  ULDC.64 UR4, c[0x0][0x730] ;  /* 0x0001cc0000047ab9 */ /* 0x000fe20000000a00 */
[-C--:B------:R-:W-:Y:S01]  /*a050*/  FMUL R27, R154, R8.reuse ;  /* 0x000000089a1b7220 */ /* 0x080fe20000400000 */
[----:B------:R-:W-:Y:S01]  /*a060*/  ISETP.NE.U32.AND P0, PT, RZ, UR4, PT ;  /* 0x00000004ff007c0c */ /* 0x000fe2000bf05070 */
[-C--:B------:R-:W-:Y:S01]  /*a070*/  FMUL R155, R155, R8.reuse ;  /* 0x000000089b9b7220 */ /* 0x080fe20000400000 */
[-C--:B------:R-:W-:Y:S01]  /*a080*/  FMUL R29, R158, R8.reuse ;  /* 0x000000089e1d7220 */ /* 0x080fe20000400000 */
[----:B------:R-:W-:Y:S01]  /*a090*/  FMUL R159, R159, R8 ;  /* 0x000000089f9f7220 */ /* 0x000fe20000400000 */
[----:B------:R-:W-:-:S13]  /*a0a0*/  ISETP.NE.AND.EX P0, PT, RZ, UR5, PT, P0 ;  /* 0x00000005ff007c0c */ /* 0x000fda000bf05300 */
[----:B------:R-:W-:Y:S05]  /*a0b0*/  @P0 BRA `(.L_x_48) ;  /* 0x0000000000200947 */ /* 0x000fea0003800000 */
[----:B------:R-:W-:Y:S02]  /*a0c0*/  ULDC.64 UR4, c[0x0][0x728] ;  /* 0x0001ca0000047ab9 */ /* 0x000fe40000000a00 */
[----:B------:R-:W-:-:S04]  /*a0d0*/  ISETP.NE.U32.AND P0, PT, RZ, UR4, PT ;  /* 0x00000004ff007c0c */ /* 0x000fc8000bf05070 */
[----:B------:R-:W-:-:S13]  /*a0e0*/  ISETP.NE.AND.EX P0, PT, RZ, UR5, PT, P0 ;  /* 0x00000005ff007c0c */ /* 0x000fda000bf05300 */
[----:B------:R-:W-:Y:S05]  /*a0f0*/  @!P0 BRA `(.L_x_49) ;  /* 0x00000000000c8947 */ /* 0x000fea0003800000 */
[----:B-12---:R-:W1:Y:S02]  /*a100*/  LDC.64 R2, c[0x0][0x728] ;  /* 0x0001ca00ff027b82 */ /* 0x006e640000000a00 */
[----:B-1----:R4:W5:Y:S01]  /*a110*/  LDG.E R2, desc[UR8][R2.64] ;  /* 0x0000000802027981 */ /* 0x002962000c1e1900 */
[----:B------:R-:W-:Y:S05]  /*a120*/  BRA `(.L_x_48) ;  /* 0x0000000000047947 */ /* 0x000fea0003800000 */
.L_x_49:
[----:B--2---:R-:W3:Y:S02]  /*a130*/  LDC R2, c[0x0][0x720] ;  /* 0x0001c800ff027b82 */ /* 0x004ee40000000800 */
.L_x_48:
[----:B-1----:R-:W-:Y:S02]  /*a140*/  MOV R0, RZ ;  /* 0x000000ff00007202 */ /* 0x002fe40000000f00 */
[----:B---3-5:R-:W-:Y:S02]  /*a150*/  MOV R22, R2 ;  /* 0x0000000200167202 */ /* 0x028fe40000000f00 */
[----:B------:R-:W-:-:S13]  /*a160*/  LOP3.LUT P0, RZ, R0, 0x9f, RZ, 0xc0, !PT ;  /* 0x0000009f00ff7812 */ /* 0x000fda000780c0ff */
[----:B------:R-:W-:Y:S05]  /*a170*/  @!P0 BRA `(.L_x_50) ;  /* 0x0000000000408947 */ /* 0x000fea0003800000 */
[----:B------:R-:W-:Y:S01]  /*a180*/  MOV R0, 0x0 ;  /* 0x0000000000007802 */ /* 0x000fe20000000f00 */
[----:B------:R-:W-:Y:S01]  /*a190*/  ULDC.64 UR4, c[0x4][0x68] ;  /* 0x01001a0000047ab9 */ /* 0x000fe20000000a00 */
[----:B------:R-:W-:Y:S01]  /*a1a0*/  ULDC.64 UR6, c[0x4][0x8] ;  /* 0x0100020000067ab9 */ /* 0x000fe20000000a00 */
[----:B------:R-:W-:Y:S01]  /*a1b0*/  MOV R4, UR4 ;  /* 0x0000000400047c02 */ /* 0x000fe20008000f00 */
[----:B--2-4-:R1:W2:Y:S01]  /*a1c0*/  LDC.64 R2, c[0x4][R0] ;  /* 0x0100000000027b82 */ /* 0x0142a20000000a00 */
[----:B------:R-:W-:Y:S01]  /*a1d0*/  MOV R5, UR5 ;  /* 0x0000000500057c02 */ /* 0x000fe20008000f00 */
[----:B------:R-:W-:Y:S01]  /*a1e0*/  ULDC.64 UR4, c[0x4][0x70] ;  /* 0x01001c0000047ab9 */ /* 0x000fe20000000a00 */
[----:B------:R-:W-:Y:S02]  /*a1f0*/  MOV R10, UR6 ;  /* 0x00000006000a7c02 */ /* 0x000fe40008000f00 */
[----:B------:R-:W-:Y:S02]  /*a200*/  MOV R6, UR4 ;  /* 0x0000000400067c02 */ /* 0x000fe40008000f00 */
[----:B------:R-:W-:-:S02]  /*a210*/  MOV R7, UR5 ;  /* 0x0000000500077c02 */ /* 0x000fc40008000f00 */
[----:B------:R-:W-:Y:S02]  /*a220*/  MOV R11, UR7 ;  /* 0x00000007000b7c02 */ /* 0x000fe40008000f00 */
[----:B------:R-:W-:Y:S02]  /*a230*/  MOV R8, 0x70 ;  /* 0x0000007000087802 */ /* 0x000fe40000000f00 */
[----:B------:R-:W-:Y:S02]  /*a240*/  MOV R12, 0x1 ;  /* 0x00000001000c7802 */ /* 0x000fe40000000f00 */
[----:B-1----:R-:W-:-:S07]  /*a250*/  MOV R13, RZ ;  /* 0x000000ff000d7202 */ /* 0x002fce0000000f00 */
[----:B------:R-:W-:-:S07]  /*a260*/  LEPC R20, `(.L_x_50) ;  /* 0x000000001014794e */ /* 0x000fce0000000000 */
[----:B--2---:R-:W-:Y:S05]  /*a270*/  CALL.ABS.NOINC R2 ;  /* 0x0000000002007343 */ /* 0x004fea0003c00000 */
.L_x_50:
[----:B------:R-:W-:Y:S01]  /*a280*/  UIADD3 UR4, UR36, -0x1, URZ ;  /* 0xffffffff24047890 */ /* 0x000fe2000fffe03f */
[----:B------:R-:W-:-:S05]  /*a290*/  MOV R19, UR37 ;  /* 0x0000002500137c02 */ /* 0x000fca0008000f00 */
[----:B------:R-:W-:-:S05]  /*a2a0*/  MOV R0, UR4 ;  /* 0x0000000400007c02 */ /* 0x000fca0008000f00 */
[----:B------:R-:W-:-:S05]  /*a2b0*/  IMAD R19, R0, 0x900, R19 ;  /* 0x0000090000137824 */ /* 0x000fca00078e0213 */
        /* <DEDUP_REMOVED lines=18> */
.L_x_51:
[----:B------:R-:W1:Y:S01]  /*a3e0*/  S2R R4, SR_TID.X ;  /* 0x0000000000047919 */ /* 0x000e620000002100 */
[----:B------:R-:W-:Y:S01]  /*a3f0*/  ULDC.64 UR4, c[0x0][0x730] ;  /* 0x0001cc0000047ab9 */ /* 0x000fe20000000a00 */
[----:B------:R-:W-:Y:S02]  /*a400*/  IADD3 R16, R16, 0x1f, RZ ;  /* 0x0000001f10107810 */ /* 0x000fe40007ffe0ff */
[----:B------:R-:W-:Y:S02]  /*a410*/  ISETP.NE.U32.AND P0, PT, RZ, UR4, PT ;  /* 0x00000004ff007c0c */ /* 0x000fe4000bf05070 */
[----:B------:R-:W-:Y:S02]  /*a420*/  LEA R5, R17, R18, 0x4 ;  /* 0x0000001211057211 */ /* 0x000fe400078e20ff */
[----:B------:R-:W-:-:S13]  /*a430*/  ISETP.NE.AND.EX P0, PT, RZ, UR5, PT, P0 ;  /* 0x00000005ff007c0c */ /* 0x000fda000bf05300 */
[----:B------:R-:W3:Y:S01]  /*a440*/  @P0 LDC R22, c[0x0][0x720] ;  /* 0x0001c800ff160b82 */ /* 0x000ee20000000800 */
[----:B------:R-:W-:Y:S02]  /*a450*/  ISETP.GT.U32.AND P0, PT, R16, 0x3e, PT ;  /* 0x0000003e1000780c */ /* 0x000fe40003f04070 */
[----:B-1----:R-:W-:Y:S02]  /*a460*/  SHF.L.U32 R0, R4, 0x4, RZ ;  /* 0x0000000404007819 */ /* 0x002fe400000006ff */
[----:B--2-4-:R-:W-:Y:S02]  /*a470*/  SHF.R.U32.HI R3, RZ, 0x1, R4 ;  /* 0x00000001ff037819 */ /* 0x014fe40000011604 */
[C---:B------:R-:W-:Y:S02]  /*a480*/  LOP3.LUT R2, R0.reuse, 0x40, RZ, 0xc0, !PT ;  /* 0x0000004000027812 */ /* 0x040fe400078ec0ff */
[----:B------:R-:W-:Y:S02]  /*a490*/  LOP3.LUT R0, R0, 0x80, RZ, 0xc0, !PT ;  /* 0x0000008000007812 */ /* 0x000fe400078ec0ff */
[----:B------:R-:W-:-:S02]  /*a4a0*/  LOP3.LUT R2, R2, 0x8, R3, 0xf8, !PT ;  /* 0x0000000802027812 */ /* 0x000fc400078ef803 */
[----:B------:R-:W-:Y:S02]  /*a4b0*/  SHF.L.U32 R3, R4, 0x1, RZ ;  /* 0x0000000104037819 */ /* 0x000fe400000006ff */
[----:B------:R-:W-:Y:S01]  /*a4c0*/  LEA R5, R5, R0, 0x4 ;  /* 0x0000000005057211 */ /* 0x000fe200078e20ff */
[-C--:B---3--:R-:W-:Y:S01]  /*a4d0*/  FMUL R0, R23, R22.reuse ;  /* 0x0000001617007220 */ /* 0x088fe20000400000 */
[----:B------:R-:W-:Y:S01]  /*a4e0*/  LOP3.LUT R2, R2, 0x8, R3, 0x78, !PT ;  /* 0x0000000802027812 */ /* 0x000fe200078e7803 */
[-C--:B------:R-:W-:Y:S01]  /*a4f0*/  FMUL R3, R153, R22.reuse ;  /* 0x0000001699037220 */ /* 0x080fe20000400000 */
[-C--:B------:R-:W-:Y:S01]  /*a500*/  FMUL R4, R27, R22.reuse ;  /* 0x000000161b047220 */ /* 0x080fe20000400000 */
[-C--:B------:R-:W-:Y:S01]  /*a510*/  FMUL R7, R155, R22.reuse ;  /* 0x000000169b077220 */ /* 0x080fe20000400000 */
[-C--:B------:R-:W-:Y:S01]  /*a520*/  FMUL R6, R25, R22.reuse ;  /* 0x0000001619067220 */ /* 0x080fe20000400000 */
[-C--:B------:R-:W-:Y:S01]  /*a530*/  FMUL R9, R157, R22.reuse ;  /* 0x000000169d097220 */ /* 0x080fe20000400000 */
[-C--:B------:R-:W-:Y:S01]  /*a540*/  FMUL R8, R29, R22.reuse ;  /* 0x000000161d087220 */ /* 0x080fe20000400000 */
[----:B------:R-:W-:Y:S01]  /*a550*/  FMUL R11, R159, R22 ;  /* 0x000000169f0b7220 */ /* 0x000fe20000400000 */
[----:B------:R-:W-:-:S02]  /*a560*/  IADD3 R2, R2, R5, RZ ;  /* 0x0000000502027210 */ /* 0x000fc40007ffe0ff */
[----:B------:R-:W-:Y:S02]  /*a570*/  F2FP.F16.F32.PACK_AB R12, R3, R0 ;  /* 0x00000000030c723e */ /* 0x000fe400000000ff */
[----:B------:R-:W-:Y:S02]  /*a580*/  F2FP.F16.F32.PACK_AB R13, R7, R4 ;  /* 0x00000004070d723e */ /* 0x000fe400000000ff */
[----:B------:R-:W-:Y:S02]  /*a590*/  F2FP.F16.F32.PACK_AB R14, R9, R6 ;  /* 0x00000006090e723e */ /* 0x000fe400000000ff */
[----:B------:R-:W-:Y:S01]  /*a5a0*/  F2FP.F16.F32.PACK_AB R15, R11, R8 ;  /* 0x000000080b0f723e */ /* 0x000fe200000000ff */
[----:B------:R-:W-:Y:S06]  /*a5b0*/  @P0 BRA `(.L_x_52) ;  /* 0x0000000000040947 */ /* 0x000fec0003800000 */
[----:B------:R-:W-:-:S04]  /*a5c0*/  DEPBAR.LE SB0, 0x0 ;  /* 0x000080000000791a */ /* 0x000fc80000000000 */
.L_x_52:
[----:B------:R-:W-:Y:S05]  /*a5d0*/  WARPSYNC.ALL ;  /* 0x0000000000007948 */ /* 0x000fea0003800000 */
[----:B------:R-:W-:Y:S01]  /*a5e0*/  BAR.SYNC.DEFER_BLOCKING 0x1, 0x80 ;  /* 0x0042000000007b1d */ /* 0x000fe20000010000 */
[----:B------:R-:W-:-:S05]  /*a5f0*/  LEA R2, R2, R19, 0x1 ;  /* 0x0000001302027211 */ /* 0x000fca00078e08ff */
[----:B------:R-:W-:Y:S01]  /*a600*/  BSSY B0, `(.L_x_53) ;  /* 0x0000013000007945 */ /* 0x000fe20003800000 */
[----:B------:R1:W-:Y:S01]  /*a610*/  STSM.16.M88.4 [R2], R12 ;  /* 0x0000000c02007844 */ /* 0x0003e20000000200 */
[----:B------:R-:W-:Y:S01]  /*a620*/  @!PT LDS RZ, [RZ] ;  /* 0x00000000fffff984 */ /* 0x000fe20000000800 */
[----:B------:R-:W-:Y:S01]  /*a630*/  @!PT LDS RZ, [RZ] ;  /* 0x00000000fffff984 */ /* 0x000fe20000000800 */
[----:B------:R-:W-:Y:S01]  /*a640*/  @!PT LDS RZ, [RZ] ;  /* 0x00000000fffff984 */ /* 0x000fe20000000800 */
[----:B------:R-:W-:Y:S01]  /*a650*/  @!PT LDS RZ, [RZ] ;  /* 0x00000000fffff984 */ /* 0x000fe20000000800 */
[----:B------:R2:W-:Y:S06]  /*a660*/  MEMBAR.ALL.CTA ;  /* 0x0000000000007992 */ /* 0x0005ec0000008000 */
[----:B--2---:R-:W2:Y:S02]  /*a670*/  FENCE.VIEW.ASYNC.S ;  /* 0x00000000000073c6 */ /* 0x004ea40000000000 */
[----:B--2---:R-:W-:Y:S06]  /*a680*/  BAR.SYNC.DEFER_BLOCKING 0x1, 0x80 ;  /* 0x0042000000007b1d */ /* 0x004fec0000010000 */
[----:B------:R-:W-:Y:S05]  /*a690*/  @P0 BRA `(.L_x_54) ;  /* 0x0000000000240947 */ /* 0x000fea0003800000 */
[----:B------:R-:W-:Y:S01]  /*a6a0*/  S2UR UR44, SR_CTAID.Z ;  /* 0x00000000002c79c3 */ /* 0x000fe20000002700 */
[----:B------:R-:W-:Y:S01]  /*a6b0*/  ULDC.64 UR4, c[0x0][0x198] ;  /* 0x0000660000047ab9 */ /* 0x000fe20000000a00 */
[----:B------:R-:W-:Y:S01]  /*a6c0*/  R2UR UR40, R19 ;  /* 0x00000000132872ca */ /* 0x000fe200000e0000 */
[----:B------:R-:W-:Y:S01]  /*a6d0*/  UIADD3 UR4, UP0, UR4, 0x670, URZ ;  /* 0x0000067004047890 */ /* 0x000fe2000ff1e03f */
[----:B------:R-:W-:-:S03]  /*a6e0*/  UMOV UR41, URZ ;  /* 0x0000003f00297c82 */ /* 0x000fc60008000000 */
[----:B------:R-:W-:Y:S01]  /*a6f0*/  UIADD3.X UR5, URZ, UR5, URZ, UP0, !UPT ;  /* 0x000000053f057290 */ /* 0x000fe200087fe43f */
[----:B------:R-:W2:Y:S08]  /*a700*/  S2UR UR43, SR_CTAID.Y ;  /* 0x00000000002b79c3 */ /* 0x000eb00000002600 */
[----:B--2---:R2:W-:Y:S02]  /*a710*/  UTMASTG.4D [UR40], [UR4] ;  /* 0x00000028040073b5 */ /* 0x0045e40008018000 */
[----:B--2---:R0:W-:Y:S02]  /*a720*/  UTMACMDFLUSH ;  /* 0x00000000000079b7 */ /* 0x0041e40000000000 */
.L_x_54:
[----:B------:R-:W-:Y:S05]  /*a730*/  BSYNC B0 ;  /* 0x0000000000007941 */ /* 0x000fea0003800000 */
.L_x_53:
[----:B------:R-:W-:Y:S01]  /*a740*/  UIADD3 UR36, UR36, -0x1, URZ ;  /* 0xffffffff24247890 */ /* 0x000fe2000fffe03f */
[----:B------:R-:W-:-:S04]  /*a750*/  DEPBAR.LE SB0, 0x0 ;  /* 0x000080000000791a */ /* 0x000fc80000000000 */
[----:B------:R-:W-:-:S04]  /*a760*/  USHF.L.U32 UR4, UR36, 0x3, URZ ;  /* 0x0000000324047899 */ /* 0x000fc8000800063f */
[----:B------:R-:W-:-:S04]  /*a770*/  ULOP3.LUT UR4, UR4, 0x8, URZ, 0xe2, !UPT ;  /* 0x0000000804047892 */ /* 0x000fc8000f8ee23f */
[----:B------:R-:W-:-:S06]  /*a780*/  ULOP3.LUT UR4, UR4, 0x18, URZ, 0x3c, !UPT ;  /* 0x0000001804047892 */ /* 0x000fcc000f8e3c3f */
[----:B------:R-:W-:-:S04]  /*a790*/  MOV R0, UR4 ;  /* 0x0000000400007c02 */ /* 0x000fc80008000f00 */
[----:B------:R-:W-:Y:S01]  /*a7a0*/  SYNCS.ARRIVE.TRANS64.A1T0 RZ, [R0+UR37+0xb090], RZ ;  /* 0x00b090ff00ff79a7 */ /* 0x000fe20008100025 */
[----:B------:R-:W-:Y:S05]  /*a7b0*/  EXIT ;  /* 0x000000000000794d */ /* 0x000fea0003800000 */
.L_x_6:
[----:B------:R-:W-:-:S08]  /*a7c0*/  UISETP.NE.AND UP0, UPT, UR7, 0x1, UPT ;  /* 0x000000010700788c */ /* 0x000fd0000bf05270 */
[----:B------:R-:W1:-:S00]  /*a7d0*/  USETMAXREG.DEALLOC.CTAPOOL 0x18 ;  /* 0x00000018000079c8 */ /* 0x000e4000080e0500 */
[----:B------:R-:W-:-:S13]  /*a7e0*/  PLOP3.LUT P0, PT, PT, PT, UP0, 0x80, 0x0 ;  /* 0x000000000000781c */ /* 0x000fda0003f0f008 */
[----:B------:R-:W-:Y:S05]  /*a7f0*/  @P0 EXIT ;  /* 0x000000000000094d */ /* 0x000fea0003800000 */
[----:B------:R-:W2:Y:S01]  /*a800*/  S2UR UR11, SR_CTAID.X ;  /* 0x00000000000b79c3 */ /* 0x000ea20000002500 */
[----:B------:R-:W-:Y:S01]  /*a810*/  ELECT P3, URZ, PT ;  /* 0x00000000003f782f */ /* 0x000fe20003860000 */
[----:B------:R-:W-:Y:S01]  /*a820*/  BSSY B0, `(.L_x_55) ;  /* 0x0000029000007945 */ /* 0x000fe20003800000 */
[----:B-1----:R-:W-:Y:S02]  /*a830*/  MOV R0, RZ ;  /* 0x000000ff00007202 */ /* 0x002fe40000000f00 */
[----:B------:R-:W-:Y:S02]  /*a840*/  MOV R7, RZ ;  /* 0x000000ff00077202 */ /* 0x000fe40000000f00 */
[----:B------:R-:W-:Y:S01]  /*a850*/  MOV R3, RZ ;  /* 0x000000ff00037202 */ /* 0x000fe20000000f00 */
[----:B------:R-:W1:Y:S08]  /*a860*/  S2UR UR20, SR_CTAID.Y ;  /* 0x00000000001479c3 */ /* 0x000e700000002600 */
[----:B------:R-:W3:Y:S01]  /*a870*/  S2UR UR21, SR_CTAID.Z ;  /* 0x00000000001579c3 */ /* 0x000ee20000002700 */
[----:B--2---:R-:W-:Y:S01]  /*a880*/  USHF.L.U32 UR11, UR11, 0x7, URZ ;  /* 0x000000070b0b7899 */ /* 0x004fe2000800063f */
[----:B------:R-:W-:Y:S11]  /*a890*/  @!P3 BRA `(.L_x_56) ;  /* 0x000000000084b947 */ /* 0x000ff60003800000 */
[----:B------:R-:W2:Y:S01]  /*a8a0*/  S2R R3, SR_CgaCtaId ;  /* 0x0000000000037919 */ /* 0x000ea20000008800 */
[----:B------:R-:W-:Y:S02]  /*a8b0*/  MOV R2, 0x400 ;  /* 0x0000040000027802 */ /* 0x000fe40000000f00 */
[----:B------:R-:W-:Y:S02]  /*a8c0*/  MOV R4, 0x1 ;  /* 0x0000000100047802 */ /* 0x000fe40000000f00 */
[----:B--2---:R-:W-:Y:S02]  /*a8d0*/  LEA R3, R3, R2, 0x18 ;  /* 0x0000000203037211 */ /* 0x004fe400078ec0ff */
[----:B------:R-:W-:-:S04]  /*a8e0*/  SHF.L.U32 R2, R4, 0x1f, RZ ;  /* 0x0000001f04027819 */ /* 0x000fc800000006ff */
[----:B------:R-:W2:Y:S02]  /*a8f0*/  SYNCS.PHASECHK.TRANS64.TRYWAIT P0, [R3+URZ+0xb060], R2 ;  /* 0x00b06002030075a7 */ /* 0x000ea4000800017f */
[----:B--2---:R-:W-:Y:S05]  /*a900*/  @!P0 BRA `(.L_x_57) ;  /* 0x0000001000608947 */ /* 0x004fea0003800000 */
.L_x_93:
[----:B------:R-:W-:Y:S01]  /*a910*/  ULOP3.LUT UR4, UR6, 0x2, URZ, 0xfc, !UPT ;  /* 0x0000000206047892 */ /* 0x000fe2000f8efc3f */
[----:B--2---:R-:W-:-:S03]  /*a920*/  @P2 MOV R2, 0x800 ;  /* 0x0000080000022802 */ /* 0x004fc60000000f00 */
[----:B------:R-:W-:Y:S01]  /*a930*/  UPRMT UR4, UR4, 0x9910, URZ ;  /* 0x0000991004047896 */ /* 0x000fe2000800003f */
[----:B------:R2:W-:Y:S03]  /*a940*/  @P2 SYNCS.ARRIVE.TRANS64 RZ, [R3+URZ+0xb050], R2 ;  /* 0x00b0500203ff29a7 */ /* 0x0005e6000800003f */
[----:B------:R-:W-:-:S06]  /*a950*/  UISETP.NE.AND UP0, UPT, UR4, 0x2, UPT ;  /* 0x000000020400788c */ /* 0x000fcc000bf05270 */
[----:B------:R-:W-:-:S13]  /*a960*/  PLOP3.LUT P0, PT, PT, PT, UP0, 0x80, 0x0 ;  /* 0x000000000000781c */ /* 0x000fda0003f0f008 */
[----:B--2---:R-:W-:Y:S05]  /*a970*/  @P0 BRA `(.L_x_58) ;  /* 0x0000000000040947 */ /* 0x004fea0003800000 */
[----:B-1-3--:R-:W-:Y:S01]  /*a980*/  BPT.TRAP 0x1 ;  /* 0x000000040000795c */ /* 0x00afe20000300000 */
.L_x_58:
[----:B------:R-:W-:-:S04]  /*a990*/  LOP3.LUT P0, RZ, R6, 0x1f, RZ, 0xc0, !PT ;  /* 0x0000001f06ff7812 */ /* 0x000fc8000780c0ff */
[----:B------:R-:W-:-:S13]  /*a9a0*/  PLOP3.LUT P0, PT, P0, P2, PT, 0x2a, 0x0 ;  /* 0x000000000000781c */ /* 0x000fda0000704572 */
[----:B------:R-:W-:Y:S05]  /*a9b0*/  @P0 BRA `(.L_x_59) ;  /* 0x0000000000040947 */ /* 0x000fea0003800000 */
[----:B-1-3--:R-:W-:Y:S01]  /*a9c0*/  BPT.TRAP 0x1 ;  /* 0x000000040000795c */ /* 0x00afe20000300000 */
.L_x_59:
[----:B------:R-:W-:Y:S01]  /*a9d0*/  R2UR UR8, R3 ;  /* 0x00000000030872ca */ /* 0x000fe200000e0000 */
[----:B------:R-:W-:Y:S01]  /*a9e0*/  ULDC.64 UR4, c[0x0][0x198] ;  /* 0x0000660000047ab9 */ /* 0x000fe20000000a00 */
[----:B------:R-:W-:Y:S01]  /*a9f0*/  UMOV UR14, 0x0 ;  /* 0x00000000000e7882 */ /* 0x000fe20000000000 */
[----:B------:R-:W-:Y:S01]  /*aa00*/  UIADD3 UR4, UP0, UR4, 0xf0, URZ ;  /* 0x000000f004047890 */ /* 0x000fe2000ff1e03f */
[----:B------:R-:W-:Y:S01]  /*aa10*/  MOV R3, 0x1 ;  /* 0x0000000100037802 */ /* 0x000fe20000000f00 */
[----:B------:R-:W-:Y:S01]  /*aa20*/  UMOV UR15, 0x10000000 ;  /* 0x10000000000f7882 */ /* 0x000fe20000000000 */
[----:B------:R-:W-:Y:S01]  /*aa30*/  UMOV UR10, URZ ;  /* 0x0000003f000a7c82 */ /* 0x000fe20008000000 */
[----:B------:R-:W-:Y:S01]  /*aa40*/  UIADD3.X UR5, URZ, UR5, URZ, UP0, !UPT ;  /* 0x000000053f057290 */ /* 0x000fe200087fe43f */
[----:B------:R-:W-:Y:S01]  /*aa50*/  MOV R7, 0x40 ;  /* 0x0000004000077802 */ /* 0x000fe20000000f00 */
[----:B-1----:R-:W-:Y:S01]  /*aa60*/  UMOV UR12, UR20 ;  /* 0x00000014000c7c82 */ /* 0x002fe20008000000 */
[----:B---3--:R-:W-:-:S03]  /*aa70*/  UMOV UR13, UR21 ;  /* 0x00000015000d7c82 */ /* 0x008fc60008000000 */
[----:B------:R-:W-:-:S09]  /*aa80*/  UIADD3 UR9, UR8, 0xb050, URZ ;  /* 0x0000b05008097890 */ /* 0x000fd2000fffe03f */
[----:B------:R2:W-:Y:S02]  /*aa90*/  UTMALDG.4D [UR8], [UR4], desc[UR14] ;  /* 0x00000e08040075b4 */ /* 0x0005e40008019000 */
[----:B--2---:R-:W-:Y:S01]  /*aaa0*/  NOP ;  /* 0x0000000000007918 */ /* 0x004fe20000000000 */
.L_x_56:
[----:B-1-3--:R-:W-:Y:S05]  /*aab0*/  BSYNC B0 ;  /* 0x0000000000007941 */ /* 0x00afea0003800000 */
.L_x_55:
[----:B------:R-:W1:Y:S01]  /*aac0*/  LDC R2, c[0x0][0x28c] ;  /* 0x0000a300ff027b82 */ /* 0x000e620000000800 */
[----:B------:R-:W-:Y:S01]  /*aad0*/  BSSY B0, `(.L_x_60) ;  /* 0x0000023000007945 */ /* 0x000fe20003800000 */
[----:B-1----:R-:W-:-:S13]  /*aae0*/  ISETP.GT.AND P4, PT, R2, RZ, P3 ;  /* 0x000000ff0200720c */ /* 0x002fda0001f84270 */
[----:B------:R-:W-:Y:S05]  /*aaf0*/  @!P4 BRA `(.L_x_61) ;  /* 0x000000000080c947 */ /* 0x000fea0003800000 */
[----:B------:R-:W1:Y:S01]  /*ab00*/  S2R R5, SR_CgaCtaId ;  /* 0x0000000000057919 */ /* 0x000e620000008800 */
[----:B------:R-:W-:-:S04]  /*ab10*/  MOV R0, 0x400 ;  /* 0x0000040000007802 */ /* 0x000fc80000000f00 */
[----:B-1----:R-:W-:Y:S02]  /*ab20*/  LEA R5, R5, R0, 0x18 ;  /* 0x0000000005057211 */ /* 0x002fe400078ec0ff */
[----:B------:R-:W-:-:S04]  /*ab30*/  MOV R0, 0x1 ;  /* 0x0000000100007802 */ /* 0x000fc80000000f00 */
[----:B------:R-:W-:-:S04]  /*ab40*/  SHF.L.U32 R0, R0, 0x1f, RZ ;  /* 0x0000001f00007819 */ /* 0x000fc800000006ff */
[----:B------:R-:W1:Y:S02]  /*ab50*/  SYNCS.PHASECHK.TRANS64.TRYWAIT P0, [R5+URZ+0xb028], R0 ;  /* 0x00b02800050075a7 */ /* 0x000e64000800017f */
[----:B-1----:R-:W-:Y:S05]  /*ab60*/  @!P0 BRA `(.L_x_62) ;  /* 0x0000000c00dc8947 */ /* 0x002fea0003800000 */
.L_x_94:
[----:B------:R-:W-:Y:S01]  /*ab70*/  ULOP3.LUT UR4, UR6, 0x2, URZ, 0xfc, !UPT ;  /* 0x0000000206047892 */ /* 0x000fe2000f8efc3f */
[----:B-1----:R-:W-:-:S03]  /*ab80*/  @P2 MOV R0, 0x2000 ;  /* 0x0000200000002802 */ /* 0x002fc60000000f00 */
[----:B------:R-:W-:Y:S01]  /*ab90*/  UPRMT UR4, UR4, 0x9910, URZ ;  /* 0x0000991004047896 */ /* 0x000fe2000800003f */
[----:B------:R1:W-:Y:S03]  /*aba0*/  @P2 SYNCS.ARRIVE.TRANS64 RZ, [R5+URZ+0xb000], R0 ;  /* 0x00b0000005ff29a7 */ /* 0x0003e6000800003f */
[----:B------:R-:W-:-:S06]  /*abb0*/  UISETP.NE.AND UP0, UPT, UR4, 0x2, UPT ;  /* 0x000000020400788c */ /* 0x000fcc000bf05270 */
[----:B------:R-:W-:-:S13]  /*abc0*/  PLOP3.LUT P0, PT, PT, PT, UP0, 0x80, 0x0 ;  /* 0x000000000000781c */ /* 0x000fda0003f0f008 */
[----:B-1----:R-:W-:Y:S05]  /*abd0*/  @P0 BRA `(.L_x_63) ;  /* 0x0000000000040947 */ /* 0x002fea0003800000 */
[----:B------:R-:W-:Y:S01]  /*abe0*/  BPT.TRAP 0x1 ;  /* 0x000000040000795c */ /* 0x000fe20000300000 */
.L_x_63:
[----:B------:R-:W-:-:S04]  /*abf0*/  LOP3.LUT P0, RZ, R6, 0x1f, RZ, 0xc0, !PT ;  /* 0x0000001f06ff7812 */ /* 0x000fc8000780c0ff */
[----:B------:R-:W-:-:S13]  /*ac00*/  PLOP3.LUT P0, PT, P0, P2, PT, 0x2a, 0x0 ;  /* 0x000000000000781c */ /* 0x000fda0000704572 */
[----:B------:R-:W-:Y:S05]  /*ac10*/  @P0 BRA `(.L_x_64) ;  /* 0x0000000000040947 */ /* 0x000fea0003800000 */
[----:B------:R-:W-:Y:S01]  /*ac20*/  BPT.TRAP 0x1 ;  /* 0x000000040000795c */ /* 0x000fe20000300000 */
.L_x_64:
        /* <DEDUP_REMOVED lines=8> */
[----:B------:R-:W-:-:S05]  /*acb0*/  UMOV UR19, URZ ;  /* 0x0000003f00137c82 */ /* 0x000fca0008000000 */
[----:B------:R-:W-:Y:S02]  /*acc0*/  UIADD3 UR16, UR17, 0x1000, URZ ;  /* 0x0000100011107890 */ /* 0x000fe4000fffe03f */
[----:B------:R-:W-:-:S09]  /*acd0*/  UIADD3 UR17, UR17, 0xb000, URZ ;  /* 0x0000b00011117890 */ /* 0x000fd2000fffe03f */
[----:B------:R1:W-:Y:S02]  /*ace0*/  UTMALDG.4D [UR16], [UR4], desc[UR8] ;  /* 0x00000810040075b4 */ /* 0x0003e40008019000 */
[----:B-1----:R-:W-:Y:S01]  /*acf0*/  NOP ;  /* 0x0000000000007918 */ /* 0x002fe20000000000 */
.L_x_61:
[----:B------:R-:W-:Y:S05]  /*ad00*/  BSYNC B0 ;  /* 0x0000000000007941 */ /* 0x000fea0003800000 */
.L_x_60:
[----:B------:R-:W-:Y:S04]  /*ad10*/  BSSY B0, `(.L_x_65) ;  /* 0x0000025000007945 */ /* 0x000fe80003800000 */
[----:B------:R-:W-:Y:S05]  /*ad20*/  @!P3 BRA `(.L_x_66) ;  /* 0x00000000008cb947 */ /* 0x000fea0003800000 */
[----:B------:R-:W1:Y:S01]  /*ad30*/  S2R R5, SR_CgaCtaId ;  /* 0x0000000000057919 */ /* 0x000e620000008800 */
[----:B------:R-:W-:-:S04]  /*ad40*/  MOV R4, 0x400 ;  /* 0x0000040000047802 */ /* 0x000fc80000000f00 */
[----:B-1----:R-:W-:Y:S02]  /*ad50*/  LEA R8, R5, R4, 0x18 ;  /* 0x0000000405087211 */ /* 0x002fe400078ec0ff */
[----:B------:R-:W-:Y:S02]  /*ad60*/  MOV R5, 0x1 ;  /* 0x0000000100057802 */ /* 0x000fe40000000f00 */
[----:B------:R-:W-:Y:S02]  /*ad70*/  LEA R4, R3, R8, 0x3 ;  /* 0x0000000803047211 */ /* 0x000fe400078e18ff */
[----:B------:R-:W-:-:S04]  /*ad80*/  SHF.L.U32 R5, R5, 0x1f, RZ ;  /* 0x0000001f05057819 */ /* 0x000fc800000006ff */
[----:B------:R-:W1:Y:S02]  /*ad90*/  SYNCS.PHASECHK.TRANS64.TRYWAIT P0, [R4+URZ+0xb060], R5 ;  /* 0x00b06005040075a7 */ /* 0x000e64000800017f */
[----:B-1----:R-:W-:Y:S05]  /*ada0*/  @!P0 BRA `(.L_x_67) ;  /* 0x0000000c00608947 */ /* 0x002fea0003800000 */
.L_x_95:
        /* <DEDUP_REMOVED lines=8> */
.L_x_68:
[----:B------:R-:W-:-:S04]  /*ae30*/  LOP3.LUT P0, RZ, R6, 0x1f, RZ, 0xc0, !PT ;  /* 0x0000001f06ff7812 */ /* 0x000fc8000780c0ff */
[----:B------:R-:W-:-:S13]  /*ae40*/  PLOP3.LUT P0, PT, P0, P2, PT, 0x2a, 0x0 ;  /* 0x000000000000781c */ /* 0x000fda0000704572 */
[----:B------:R-:W-:Y:S05]  /*ae50*/  @P0 BRA `(.L_x_69) ;  /* 0x0000000000040947 */ /* 0x000fea0003800000 */
[----:B------:R-:W-:Y:S01]  /*ae60*/  BPT.TRAP 0x1 ;  /* 0x000000040000795c */ /* 0x000fe20000300000 */
.L_x_69:
[----:B------:R-:W-:Y:S01]  /*ae70*/  R2UR UR16, R3 ;  /* 0x00000000031072ca */ /* 0x000fe200000e0000 */
[----:B------:R-:W-:Y:S01]  /*ae80*/  ULDC.64 UR8, c[0x0][0x198] ;  /* 0x0000660000087ab9 */ /* 0x000fe20000000a00 */
[----:B------:R-:W-:Y:S01]  /*ae90*/  R2UR UR4, R8 ;  /* 0x00000000080472ca */ /* 0x000fe200000e0000 */
[----:B------:R-:W-:Y:S01]  /*aea0*/  UIADD3 UR8, UP0, UR8, 0xf0, URZ ;  /* 0x000000f008087890 */ /* 0x000fe2000ff1e03f */
[----:B------:R-:W-:Y:S01]  /*aeb0*/  R2UR UR19, R7 ;  /* 0x00000000071372ca */ /* 0x000fe200000e0000 */
[----:B------:R-:W-:Y:S01]  /*aec0*/  UMOV UR5, 0x10000000 ;  /* 0x1000000000057882 */ /* 0x000fe20000000000 */
[----:B------:R-:W-:Y:S01]  /*aed0*/  R2UR UR17, R4 ;  /* 0x00000000041172ca */ /* 0x000fe200000e0000 */
[----:B------:R-:W-:Y:S01]  /*aee0*/  UIADD3.X UR9, URZ, UR9, URZ, UP0, !UPT ;  /* 0x000000093f097290 */ /* 0x000fe200087fe43f */
[----:B------:R-:W-:-:S07]  /*aef0*/  UMOV UR18, URZ ;  /* 0x0000003f00127c82 */ /* 0x000fce0008000000 */
[----:B------:R-:W-:Y:S02]  /*af00*/  ULEA UR16, UR16, UR4, 0xb ;  /* 0x0000000410107291 */ /* 0x000fe4000f8e583f */
[----:B------:R-:W-:Y:S02]  /*af10*/  UIADD3 UR19, UR11, UR19, URZ ;  /* 0x000000130b137290 */ /* 0x000fe4000fffe03f */
[----:B------:R-:W-:Y:S01]  /*af20*/  UIADD3 UR17, UR17, 0xb050, URZ ;  /* 0x0000b05011117890 */ /* 0x000fe2000fffe03f */
[----:B------:R-:W-:-:S08]  /*af30*/  UMOV UR4, 0x0 ;  /* 0x0000000000047882 */ /* 0x000fd00000000000 */
[----:B------:R1:W-:Y:S02]  /*af40*/  UTMALDG.4D [UR16], [UR8], desc[UR4] ;  /* 0x00000410080075b4 */ /* 0x0003e40008019000 */
[----:B-1----:R-:W-:Y:S01]  /*af50*/  NOP ;  /* 0x0000000000007918 */ /* 0x002fe20000000000 */
.L_x_66:
[----:B------:R-:W-:Y:S05]  /*af60*/  BSYNC B0 ;  /* 0x0000000000007941 */ /* 0x000fea0003800000 */
.L_x_65:
[----:B------:R-:W-:Y:S01]  /*af70*/  BSSY B0, `(.L_x_70) ;  /* 0x0000027000007945 */ /* 0x000fe20003800000 */
[----:B------:R-:W-:-:S03]  /*af80*/  MOV R8, RZ ;  /* 0x000000ff00087202 */ /* 0x000fc60000000f00 */
        /* <DEDUP_REMOVED lines=9> */
.L_x_96:
        /* <DEDUP_REMOVED lines=8> */
.L_x_73:
[----:B------:R-:W-:-:S04]  /*b0a0*/  LOP3.LUT P0, RZ, R6, 0x1f, RZ, 0xc0, !PT ;  /* 0x0000001f06ff7812 */ /* 0x000fc8000780c0ff */
[----:B------:R-:W-:-:S13]  /*b0b0*/  PLOP3.LUT P0, PT, P0, P2, PT, 0x2a, 0x0 ;  /* 0x000000000000781c */ /* 0x000fda0000704572 */
[----:B------:R-:W-:Y:S05]  /*b0c0*/  @P0 BRA `(.L_x_74) ;  /* 0x0000000000040947 */ /* 0x000fea0003800000 */
[----:B------:R-:W-:Y:S01]  /*b0d0*/  BPT.TRAP 0x1 ;  /* 0x000000040000795c */ /* 0x000fe20000300000 */
.L_x_74:
[C---:B------:R-:W-:Y:S01]  /*b0e0*/  LEA R5, R0.reuse, R5, 0xd ;  /* 0x0000000500057211 */ /* 0x040fe200078e68ff */
[----:B------:R-:W-:Y:S01]  /*b0f0*/  ULDC.64 UR4, c[0x0][0x198] ;  /* 0x0000660000047ab9 */ /* 0x000fe20000000a00 */
[----:B------:R-:W-:Y:S01]  /*b100*/  R2UR UR17, R3 ;  /* 0x00000000031172ca */ /* 0x000fe200000e0000 */
[----:B------:R-:W-:Y:S01]  /*b110*/  UIADD3 UR4, UP0, UR4, 0x2f0, URZ ;  /* 0x000002f004047890 */ /* 0x000fe2000ff1e03f */
[----:B------:R-:W-:Y:S01]  /*b120*/  R2UR UR16, R5 ;  /* 0x00000000051072ca */ /* 0x000fe200000e0000 */
[----:B------:R-:W-:Y:S01]  /*b130*/  UMOV UR8, 0x0 ;  /* 0x0000000000087882 */ /* 0x000fe20000000000 */
[----:B------:R-:W-:Y:S01]  /*b140*/  UMOV UR9, 0x10000000 ;  /* 0x1000000000097882 */ /* 0x000fe20000000000 */
[----:B------:R-:W-:Y:S01]  /*b150*/  UIADD3.X UR5, URZ, UR5, URZ, UP0, !UPT ;  /* 0x000000053f057290 */ /* 0x000fe200087fe43f */
[----:B------:R-:W-:Y:S01]  /*b160*/  IADD3 R0, R0, 0x1, RZ ;  /* 0x0000000100007810 */ /* 0x000fe20007ffe0ff */
[----:B------:R-:W-:Y:S01]  /*b170*/  UMOV UR18, URZ ;  /* 0x0000003f00127c82 */ /* 0x000fe20008000000 */
[----:B------:R-:W-:Y:S01]  /*b180*/  UMOV UR19, URZ ;  /* 0x0000003f00137c82 */ /* 0x000fe20008000000 */
[----:B------:R-:W-:-:S04]  /*b190*/  MOV R8, 0x1 ;  /* 0x0000000100087802 */ /* 0x000fc80000000f00 */
[----:B------:R-:W-:Y:S02]  /*b1a0*/  UIADD3 UR17, UR17, 0xb000, URZ ;  /* 0x0000b00011117890 */ /* 0x000fe4000fffe03f */
[----:B------:R-:W-:-:S09]  /*b1b0*/  UIADD3 UR16, UR16, 0x1000, URZ ;  /* 0x0000100010107890 */ /* 0x000fd2000fffe03f */
[----:B------:R1:W-:Y:S02]  /*b1c0*/  UTMALDG.4D [UR16], [UR4], desc[UR8] ;  /* 0x00000810040075b4 */ /* 0x0003e40008019000 */
[----:B-1----:R-:W-:Y:S01]  /*b1d0*/  NOP ;  /* 0x0000000000007918 */ /* 0x002fe20000000000 */
.L_x_71:
[----:B------:R-:W-:Y:S05]  /*b1e0*/  BSYNC B0 ;  /* 0x0000000000007941 */ /* 0x000fea0003800000 */
.L_x_70:
[----:B------:R-:W-:-:S13]  /*b1f0*/  ISETP.GE.AND P0, PT, R2, 0x101, PT ;  /* 0x000001010200780c */ /* 0x000fda0003f06270 */
[----:B------:R-:W-:Y:S05]  /*b200*/  @!P0 EXIT ;  /* 0x000000000000894d */ /* 0x000fea0003800000 */
[----:B------:R-:W-:Y:S01]  /*b210*/  IADD3 R2, R2, 0xff, RZ ;  /* 0x000000ff02027810 */ /* 0x000fe20007ffe0ff */
[----:B------:R-:W-:Y:S01]  /*b220*/  BSSY B0, `(.L_x_75) ;  /* 0x000005b000007945 */ /* 0x000fe20003800000 */
[----:B------:R-:W-:Y:S02]  /*b230*/  LOP3.LUT P0, RZ, R6, 0x1f, RZ, 0xc0, !PT ;  /* 0x0000001f06ff7812 */ /* 0x000fe4000780c0ff */
[----:B------:R-:W-:Y:S02]  /*b240*/  SHF.R.S32.HI R3, RZ, 0x1f, R2 ;  /* 0x0000001fff037819 */ /* 0x000fe40000011402 */
[----:B------:R-:W-:Y:S02]  /*b250*/  PLOP3.LUT P0, PT, P0, P2, PT, 0x2a, 0x0 ;  /* 0x000000000000781c */ /* 0x000fe40000704572 */
[----:B------:R-:W-:Y:S02]  /*b260*/  LEA.HI R3, R3, R2, RZ, 0x8 ;  /* 0x0000000203037211 */ /* 0x000fe400078f40ff */
[----:B------:R-:W-:-:S02]  /*b270*/  MOV R2, UR6 ;  /* 0x0000000600027c02 */ /* 0x000fc40008000f00 */
[----:B------:R-:W-:Y:S02]  /*b280*/  SHF.R.S32.HI R3, RZ, 0x8, R3 ;  /* 0x00000008ff037819 */ /* 0x000fe40000011403 */
[----:B------:R-:W-:Y:S02]  /*b290*/  LOP3.LUT R2, R2, 0x2, RZ, 0xfc, !PT ;  /* 0x0000000202027812 */ /* 0x000fe400078efcff */
[----:B------:R-:W-:Y:S02]  /*b2a0*/  SHF.L.U32 R4, R3, 0x1, RZ ;  /* 0x0000000103047819 */ /* 0x000fe400000006ff */
[----:B------:R-:W-:-:S07]  /*b2b0*/  MOV R3, 0x1 ;  /* 0x0000000100037802 */ /* 0x000fce0000000f00 */
.L_x_86:
[----:B------:R-:W-:Y:S04]  /*b2c0*/  BSSY B1, `(.L_x_76) ;  /* 0x0000025000017945 */ /* 0x000fe80003800000 */
[----:B------:R-:W-:Y:S05]  /*b2d0*/  @!P3 BRA `(.L_x_77) ;  /* 0x00000000008cb947 */ /* 0x000fea0003800000 */
[----:B------:R-:W1:Y:S01]  /*b2e0*/  S2R R6, SR_CgaCtaId ;  /* 0x0000000000067919 */ /* 0x000e620000008800 */
[----:B------:R-:W-:-:S04]  /*b2f0*/  MOV R5, 0x400 ;  /* 0x0000040000057802 */ /* 0x000fc80000000f00 */
[----:B-1----:R-:W-:Y:S02]  /*b300*/  LEA R7, R6, R5, 0x18 ;  /* 0x0000000506077211 */ /* 0x002fe400078ec0ff */
[----:B------:R-:W-:Y:S02]  /*b310*/  SHF.L.U32 R5, R3, 0x1f, RZ ;  /* 0x0000001f03057819 */ /* 0x000fe400000006ff */
[----:B------:R-:W-:-:S04]  /*b320*/  LEA R6, R0, R7, 0x3 ;  /* 0x0000000700067211 */ /* 0x000fc800078e18ff */
[----:B------:R-:W1:Y:S02]  /*b330*/  SYNCS.PHASECHK.TRANS64.TRYWAIT P4, [R6+URZ+0xb028], R5 ;  /* 0x00b02805060075a7 */ /* 0x000e64000808017f */
[----:B-1----:R-:W-:Y:S05]  /*b340*/  @!P4 BRA `(.L_x_78) ;  /* 0x000000080020c947 */ /* 0x002fea0003800000 */
.L_x_97:
[----:B-1----:R-:W-:-:S04]  /*b350*/  @P2 MOV R5, 0x2000 ;  /* 0x0000200000052802 */ /* 0x002fc80000000f00 */
[----:B------:R1:W-:Y:S02]  /*b360*/  @P2 SYNCS.ARRIVE.TRANS64 RZ, [R6+URZ+0xb000], R5 ;  /* 0x00b0000506ff29a7 */ /* 0x0003e4000800003f */
[----:B-1----:R-:W-:-:S04]  /*b370*/  PRMT R5, R2, 0x9910, RZ ;  /* 0x0000991002057816 */ /* 0x002fc800000000ff */
[----:B------:R-:W-:-:S13]  /*b380*/  ISETP.NE.AND P4, PT, R5, 0x2, PT ;  /* 0x000000020500780c */ /* 0x000fda0003f85270 */
[----:B------:R-:W-:Y:S05]  /*b390*/  @P4 BRA `(.L_x_79) ;  /* 0x0000000000044947 */ /* 0x000fea0003800000 */
[----:B------:R-:W-:Y:S01]  /*b3a0*/  BPT.TRAP 0x1 ;  /* 0x000000040000795c */ /* 0x000fe20000300000 */
.L_x_79:
[----:B------:R-:W-:Y:S05]  /*b3b0*/  @P0 BRA `(.L_x_80) ;  /* 0x0000000000040947 */ /* 0x000fea0003800000 */
[----:B------:R-:W-:Y:S01]  /*b3c0*/  BPT.TRAP 0x1 ;  /* 0x000000040000795c */ /* 0x000fe20000300000 */
.L_x_80:
[----:B------:R-:W-:Y:S01]  /*b3d0*/  LEA R7, R0, R7, 0xd ;  /* 0x0000000700077211 */ /* 0x000fe200078e68ff */
[----:B------:R-:W-:Y:S01]  /*b3e0*/  ULDC.64 UR4, c[0x0][0x198] ;  /* 0x0000660000047ab9 */ /* 0x000fe20000000a00 */
[----:B------:R-:W-:Y:S01]  /*b3f0*/  R2UR UR17, R6 ;  /* 0x00000000061172ca */ /* 0x000fe200000e0000 */
[----:B------:R-:W-:Y:S01]  /*b400*/  UIADD3 UR4, UP0, UR4, 0x1f0, URZ ;  /* 0x000001f004047890 */ /* 0x000fe2000ff1e03f */
[----:B------:R-:W-:Y:S01]  /*b410*/  R2UR UR16, R7 ;  /* 0x00000000071072ca */ /* 0x000fe200000e0000 */
[----:B------:R-:W-:Y:S01]  /*b420*/  UMOV UR8, 0x0 ;  /* 0x0000000000087882 */ /* 0x000fe20000000000 */
[----:B------:R-:W-:Y:S01]  /*b430*/  R2UR UR19, R8 ;  /* 0x00000000081372ca */ /* 0x000fe200000e0000 */
[----:B------:R-:W-:Y:S01]  /*b440*/  UIADD3.X UR5, URZ, UR5, URZ, UP0, !UPT ;  /* 0x000000053f057290 */ /* 0x000fe200087fe43f */
[----:B------:R-:W-:Y:S01]  /*b450*/  IADD3 R5, R0, 0x1, RZ ;  /* 0x0000000100057810 */ /* 0x000fe20007ffe0ff */
[----:B------:R-:W-:Y:S01]  /*b460*/  UMOV UR9, 0x10000000 ;  /* 0x1000000000097882 */ /* 0x000fe20000000000 */
[----:B------:R-:W-:-:S02]  /*b470*/  UMOV UR18, URZ ;  /* 0x0000003f00127c82 */ /* 0x000fc40008000000 */
[----:B------:R-:W-:-:S03]  /*b480*/  ISETP.NE.AND P4, PT, R5, 0x5, PT ;  /* 0x000000050500780c */ /* 0x000fc60003f85270 */
[----:B------:R-:W-:Y:S01]  /*b490*/  UIADD3 UR17, UR17, 0xb000, URZ ;  /* 0x0000b00011117890 */ /* 0x000fe2000fffe03f */
[----:B------:R-:W-:Y:S01]  /*b4a0*/  SEL R0, RZ, 0x1, P4 ;  /* 0x00000001ff007807 */ /* 0x000fe20002000000 */
[----:B------:R-:W-:Y:S02]  /*b4b0*/  UIADD3 UR16, UR16, 0x1000, URZ ;  /* 0x0000100010107890 */ /* 0x000fe4000fffe03f */
[----:B------:R-:W-:Y:S01]  /*b4c0*/  USHF.L.U32 UR19, UR19, 0x8, URZ ;  /* 0x0000000813137899 */ /* 0x000fe2000800063f */
[----:B------:R-:W-:Y:S02]  /*b4d0*/  LOP3.LUT R3, R3, R0, RZ, 0x3c, !PT ;  /* 0x0000000003037212 */ /* 0x000fe400078e3cff */
[----:B------:R-:W-:-:S06]  /*b4e0*/  SEL R0, R5, RZ, P4 ;  /* 0x000000ff05007207 */ /* 0x000fcc0002000000 */
[----:B------:R1:W-:Y:S02]  /*b4f0*/  UTMALDG.4D [UR16], [UR4], desc[UR8] ;  /* 0x00000810040075b4 */ /* 0x0003e40008019000 */
[----:B-1----:R-:W-:Y:S01]  /*b500*/  NOP ;  /* 0x0000000000007918 */ /* 0x002fe20000000000 */
.L_x_77:
[----:B------:R-:W-:Y:S05]  /*b510*/  BSYNC B1 ;  /* 0x0000000000017941 */ /* 0x000fea0003800000 */
.L_x_76:
[----:B------:R-:W-:Y:S01]  /*b520*/  ISETP.LT.OR P4, PT, R4, 0x4, !P3 ;  /* 0x000000040400780c */ /* 0x000fe20005f81670 */
[----:B------:R-:W-:-:S12]  /*b530*/  BSSY B1, `(.L_x_81) ;  /* 0x0000026000017945 */ /* 0x000fd80003800000 */
[----:B------:R-:W-:Y:S05]  /*b540*/  @P4 BRA `(.L_x_82) ;  /* 0x0000000000904947 */ /* 0x000fea0003800000 */
[----:B------:R-:W1:Y:S01]  /*b550*/  S2R R6, SR_CgaCtaId ;  /* 0x0000000000067919 */ /* 0x000e620000008800 */
[----:B------:R-:W-:Y:S02]  /*b560*/  MOV R5, 0x400 ;  /* 0x0000040000057802 */ /* 0x000fe40000000f00 */
[----:B------:R-:W-:Y:S02]  /*b570*/  SHF.L.U32 R7, R3, 0x1f, RZ ;  /* 0x0000001f03077819 */ /* 0x000fe400000006ff */
[----:B-1----:R-:W-:-:S04]  /*b580*/  LEA R5, R6, R5, 0x18 ;  /* 0x0000000506057211 */ /* 0x002fc800078ec0ff */
[----:B------:R-:W-:-:S04]  /*b590*/  LEA R6, R0, R5, 0x3 ;  /* 0x0000000500067211 */ /* 0x000fc800078e18ff */
[----:B------:R-:W1:Y:S02]  /*b5a0*/  SYNCS.PHASECHK.TRANS64.TRYWAIT P4, [R6+URZ+0xb028], R7 ;  /* 0x00b02807060075a7 */ /* 0x000e64000808017f */
[----:B-1----:R-:W-:Y:S05]  /*b5b0*/  @!P4 BRA `(.L_x_83) ;  /* 0x000000040098c947 */ /* 0x002fea0003800000 */
.L_x_98:
[----:B-1----:R-:W-:-:S04]  /*b5c0*/  @P1 MOV R7, 0x2000 ;  /* 0x0000200000071802 */ /* 0x002fc80000000f00 */
[----:B------:R1:W-:Y:S02]  /*b5d0*/  @P1 SYNCS.ARRIVE.TRANS64 RZ, [R6+URZ+0xb000], R7 ;  /* 0x00b0000706ff19a7 */ /* 0x0003e4000800003f */
[----:B-1----:R-:W-:-:S04]  /*b5e0*/  PRMT R7, R2, 0x9910, RZ ;  /* 0x0000991002077816 */ /* 0x002fc800000000ff */
[----:B------:R-:W-:-:S13]  /*b5f0*/  ISETP.NE.AND P4, PT, R7, 0x2, PT ;  /* 0x000000020700780c */ /* 0x000fda0003f85270 */
[----:B------:R-:W-:Y:S05]  /*b600*/  @P4 BRA `(.L_x_84) ;  /* 0x0000000000044947 */ /* 0x000fea0003800000 */
[----:B------:R-:W-:Y:S01]  /*b610*/  BPT.TRAP 0x1 ;  /* 0x000000040000795c */ /* 0x000fe20000300000 */
.L_x_84:
[----:B------:R-:W-:Y:S05]  /*b620*/  @P0 BRA `(.L_x_85) ;  /* 0x0000000000040947 */ /* 0x000fea0003800000 */
[----:B------:R-:W-:Y:S01]  /*b630*/  BPT.TRAP 0x1 ;  /* 0x000000040000795c */ /* 0x000fe20000300000 */
.L_x_85:
        /* <DEDUP_REMOVED lines=10> */
[----:B------:R-:W-:Y:S01]  /*b6e0*/  UMOV UR18, URZ ;  /* 0x0000003f00127c82 */ /* 0x000fe20008000000 */
[----:B------:R-:W-:-:S02]  /*b6f0*/  IADD3 R8, R8, 0x1, RZ ;  /* 0x0000000108087810 */ /* 0x000fc40007ffe0ff */
[C---:B------:R-:W-:Y:S02]  /*b700*/  ISETP.NE.AND P4, PT, R0.reuse, 0x5, PT ;  /* 0x000000050000780c */ /* 0x040fe40003f85270 */
[----:B------:R-:W-:Y:S02]  /*b710*/  UIADD3 UR17, UR17, 0xb000, URZ ;  /* 0x0000b00011117890 */ /* 0x000fe4000fffe03f */
[----:B------:R-:W-:Y:S01]  /*b720*/  UIADD3 UR16, UR16, 0x1000, URZ ;  /* 0x0000100010107890 */ /* 0x000fe2000fffe03f */
[----:B------:R-:W-:Y:S01]  /*b730*/  SEL R6, RZ, 0x1, P4 ;  /* 0x00000001ff067807 */ /* 0x000fe20002000000 */
[----:B------:R-:W-:Y:S01]  /*b740*/  USHF.L.U32 UR19, UR19, 0x8, URZ ;  /* 0x0000000813137899 */ /* 0x000fe2000800063f */
[----:B------:R-:W-:Y:S02]  /*b750*/  SEL R0, R0, RZ, P4 ;  /* 0x000000ff00007207 */ /* 0x000fe40002000000 */
[----:B------:R-:W-:-:S06]  /*b760*/  LOP3.LUT R3, R3, R6, RZ, 0x3c, !PT ;  /* 0x0000000603037212 */ /* 0x000fcc00078e3cff */
[----:B------:R1:W-:Y:S02]  /*b770*/  UTMALDG.4D [UR16], [UR4], desc[UR8] ;  /* 0x00000810040075b4 */ /* 0x0003e40008019000 */
[----:B-1----:R-:W-:Y:S01]  /*b780*/  NOP ;  /* 0x0000000000007918 */ /* 0x002fe20000000000 */
.L_x_82:
[----:B------:R-:W-:Y:S05]  /*b790*/  BSYNC B1 ;  /* 0x0000000000017941 */ /* 0x000fea0003800000 */
.L_x_81:
[C---:B------:R-:W-:Y:S02]  /*b7a0*/  ISETP.GT.AND P4, PT, R4.reuse, 0x4, PT ;  /* 0x000000040400780c */ /* 0x040fe40003f84270 */
[----:B------:R-:W-:-:S11]  /*b7b0*/  IADD3 R4, R4, -0x2, RZ ;  /* 0xfffffffe04047810 */ /* 0x000fd60007ffe0ff */
[----:B------:R-:W-:Y:S05]  /*b7c0*/  @P4 BRA `(.L_x_86) ;  /* 0xfffffff800bc4947 */ /* 0x000fea000383ffff */
[----:B------:R-:W-:Y:S05]  /*b7d0*/  BSYNC B0 ;  /* 0x0000000000007941 */ /* 0x000fea0003800000 */
.L_x_75:
[----:B------:R-:W-:Y:S05]  /*b7e0*/  EXIT ;  /* 0x000000000000794d */ /* 0x000fea0003800000 */
.L_x_15:
[----:B--2---:R-:W-:-:S04]  /*b7f0*/  MOV R3, UR6 ;  /* 0x0000000600037c02 */ /* 0x004fc80008000f00 */
[----:B------:R2:W3:Y:S03]  /*b800*/  SYNCS.PHASECHK.TRANS64.TRYWAIT P1, [R3+URZ+0xb050], R0 ;  /* 0x00b05000030075a7 */ /* 0x0004e6000802017f */
[----:B---3--:R-:W-:Y:S05]  /*b810*/  @!P1 NANOSLEEP.SYNCS 0x989680 ;  /* 0x009896800000995d */ /* 0x008fea0003900000 */
[----:B------:R-:W3:Y:S02]  /*b820*/  @!P1 SYNCS.PHASECHK.TRANS64 P1, [R3+URZ+0xb050], R0 ;  /* 0x00b05000030095a7 */ /* 0x000ee4000802007f */
[----:B---3--:R-:W-:Y:S05]  /*b830*/  @!P1 BRA `(.L_x_15) ;  /* 0xfffffffc00ec9947 */ /* 0x008fea000383ffff */
[----:B------:R-:W-:Y:S05]  /*b840*/  BRA `(.L_x_87) ;  /* 0xffffff5400307947 */ /* 0x000fea000383ffff */
.L_x_17:
[----:B--2---:R-:W-:-:S04]  /*b850*/  MOV R0, UR37 ;  /* 0x0000002500007c02 */ /* 0x004fc80008000f00 */
[----:B------:R2:W3:Y:S03]  /*b860*/  SYNCS.PHASECHK.TRANS64.TRYWAIT P1, [R0+URZ+0xb000], R5 ;  /* 0x00b00005000075a7 */ /* 0x0004e6000802017f */
[----:B---3--:R-:W-:Y:S05]  /*b870*/  @!P1 NANOSLEEP.SYNCS 0x989680 ;  /* 0x009896800000995d */ /* 0x008fea0003900000 */
[----:B------:R-:W3:Y:S02]  /*b880*/  @!P1 SYNCS.PHASECHK.TRANS64 P1, [R0+URZ+0xb000], R5 ;  /* 0x00b00005000095a7 */ /* 0x000ee4000802007f */
[----:B---3--:R-:W-:Y:S05]  /*b890*/  @!P1 BRA `(.L_x_17) ;  /* 0xfffffffc00ec9947 */ /* 0x008fea000383ffff */
[----:B------:R-:W-:Y:S05]  /*b8a0*/  BRA `(.L_x_88) ;  /* 0xffffff5400347947 */ /* 0x000fea000383ffff */
.L_x_18:
[----:B--2---:R-:W-:-:S04]  /*b8b0*/  MOV R3, UR10 ;  /* 0x0000000a00037c02 */ /* 0x004fc80008000f00 */
[----:B------:R2:W3:Y:S03]  /*b8c0*/  SYNCS.PHASECHK.TRANS64.TRYWAIT P1, [R3+URZ], R0 ;  /* 0x00000000030075a7 */ /* 0x0004e6000802017f */
[----:B---3--:R-:W-:Y:S05]  /*b8d0*/  @!P1 NANOSLEEP.SYNCS 0x989680 ;  /* 0x009896800000995d */ /* 0x008fea0003900000 */
[----:B------:R-:W3:Y:S02]  /*b8e0*/  @!P1 SYNCS.PHASECHK.TRANS64 P1, [R3+URZ], R0 ;  /* 0x00000000030095a7 */ /* 0x000ee4000802007f */
[----:B---3--:R-:W-:Y:S05]  /*b8f0*/  @!P1 BRA `(.L_x_18) ;  /* 0xfffffffc00ec9947 */ /* 0x008fea000383ffff */
[----:B------:R-:W-:Y:S05]  /*b900*/  BRA `(.L_x_89) ;  /* 0xffffff5400387947 */ /* 0x000fea000383ffff */
.L_x_20:
[----:B-1----:R-:W-:-:S04]  /*b910*/  MOV R6, UR37 ;  /* 0x0000002500067c02 */ /* 0x002fc80008000f00 */
[----:B------:R1:W2:Y:S03]  /*b920*/  SYNCS.PHASECHK.TRANS64.TRYWAIT P1, [R6+URZ+0xb008], R5 ;  /* 0x00b00805060075a7 */ /* 0x0002a6000802017f */
[----:B--2---:R-:W-:Y:S05]  /*b930*/  @!P1 NANOSLEEP.SYNCS 0x989680 ;  /* 0x009896800000995d */ /* 0x004fea0003900000 */
[----:B------:R-:W2:Y:S02]  /*b940*/  @!P1 SYNCS.PHASECHK.TRANS64 P1, [R6+URZ+0xb008], R5 ;  /* 0x00b00805060095a7 */ /* 0x000ea4000802007f */
[----:B--2---:R-:W-:Y:S05]  /*b950*/  @!P1 BRA `(.L_x_20) ;  /* 0xfffffffc00ec9947 */ /* 0x004fea000383ffff */
[----:B------:R-:W-:Y:S05]  /*b960*/  BRA `(.L_x_90) ;  /* 0xffffff90009c7947 */ /* 0x000fea000383ffff */
.L_x_25:
[----:B-1----:R-:W-:-:S04]  /*b970*/  MOV R11, UR6 ;  /* 0x00000006000b7c02 */ /* 0x002fc80008000f00 */
[----:B------:R1:W2:Y:S03]  /*b980*/  SYNCS.PHASECHK.TRANS64.TRYWAIT P2, [R11+URZ+0xb000], R0 ;  /* 0x00b000000b0075a7 */ /* 0x0002a6000804017f */
[----:B--2---:R-:W-:Y:S05]  /*b990*/  @!P2 NANOSLEEP.SYNCS 0x989680 ;  /* 0x009896800000a95d */ /* 0x004fea0003900000 */
[----:B------:R-:W2:Y:S02]  /*b9a0*/  @!P2 SYNCS.PHASECHK.TRANS64 P2, [R11+URZ+0xb000], R0 ;  /* 0x00b000000b00a5a7 */ /* 0x000ea4000804007f */
[----:B--2---:R-:W-:Y:S05]  /*b9b0*/  @!P2 BRA `(.L_x_25) ;  /* 0xfffffffc00eca947 */ /* 0x004fea000383ffff */
[----:B------:R-:W-:Y:S05]  /*b9c0*/  BRA `(.L_x_91) ;  /* 0xffffff9800487947 */ /* 0x000fea000383ffff */
.L_x_29:
[----:B-1----:R-:W-:-:S04]  /*b9d0*/  MOV R8, UR7 ;  /* 0x0000000700087c02 */ /* 0x002fc80008000f00 */
[----:B------:R1:W2:Y:S03]  /*b9e0*/  SYNCS.PHASECHK.TRANS64.TRYWAIT P2, [R8+URZ+0xb000], R11 ;  /* 0x00b0000b080075a7 */ /* 0x0002a6000804017f */
[----:B--2---:R-:W-:Y:S05]  /*b9f0*/  @!P2 NANOSLEEP.SYNCS 0x989680 ;  /* 0x009896800000a95d */ /* 0x004fea0003900000 */
[----:B------:R-:W2:Y:S02]  /*ba00*/  @!P2 SYNCS.PHASECHK.TRANS64 P2, [R8+URZ+0xb000], R11 ;  /* 0x00b0000b0800a5a7 */ /* 0x000ea4000804007f */
[----:B--2---:R-:W-:Y:S05]  /*ba10*/  @!P2 BRA `(.L_x_29) ;  /* 0xfffffffc00eca947 */ /* 0x004fea000383ffff */
[----:B------:R-:W-:Y:S05]  /*ba20*/  BRA `(.L_x_28) ;  /* 0xffffffd800047947 */ /* 0x000fea000383ffff */
.L_x_45:
[----:B-1----:R-:W-:-:S04]  /*ba30*/  MOV R3, UR4 ;  /* 0x0000000400037c02 */ /* 0x002fc80008000f00 */
[----:B------:R1:W2:Y:S03]  /*ba40*/  SYNCS.PHASECHK.TRANS64.TRYWAIT P0, [R3+URZ+0xb098], R0 ;  /* 0x00b09800030075a7 */ /* 0x0002a6000800017f */
[----:B--2---:R-:W-:Y:S05]  /*ba50*/  @!P0 NANOSLEEP.SYNCS 0x989680 ;  /* 0x009896800000895d */ /* 0x004fea0003900000 */
[----:B------:R-:W2:Y:S02]  /*ba60*/  @!P0 SYNCS.PHASECHK.TRANS64 P0, [R3+URZ+0xb098], R0 ;  /* 0x00b09800030085a7 */ /* 0x000ea4000800007f */
[----:B--2---:R-:W-:Y:S05]  /*ba70*/  @!P0 BRA `(.L_x_45) ;  /* 0xfffffffc00ec8947 */ /* 0x004fea000383ffff */
[----:B------:R-:W-:Y:S05]  /*ba80*/  BRA `(.L_x_92) ;  /* 0xffffffe400047947 */ /* 0x000fea000383ffff */
.L_x_57:
[----:B--2---:R2:W4:Y:S02]  /*ba90*/  SYNCS.PHASECHK.TRANS64.TRYWAIT P0, [R3+URZ+0xb060], R2 ;  /* 0x00b06002030075a7 */ /* 0x004524000800017f */
[----:B----4-:R-:W-:Y:S05]  /*baa0*/  @!P0 NANOSLEEP.SYNCS 0x989680 ;  /* 0x009896800000895d */ /* 0x010fea0003900000 */
[----:B------:R-:W4:Y:S02]  /*bab0*/  @!P0 SYNCS.PHASECHK.TRANS64 P0, [R3+URZ+0xb060], R2 ;  /* 0x00b06002030085a7 */ /* 0x000f24000800007f */
[----:B----4-:R-:W-:Y:S05]  /*bac0*/  @!P0 BRA `(.L_x_57) ;  /* 0xfffffffc00f08947 */ /* 0x010fea000383ffff */
[----:B------:R-:W-:Y:S05]  /*bad0*/  BRA `(.L_x_93) ;  /* 0xffffffec008c7947 */ /* 0x000fea000383ffff */
.L_x_62:
[----:B-1----:R1:W2:Y:S02]  /*bae0*/  SYNCS.PHASECHK.TRANS64.TRYWAIT P0, [R5+URZ+0xb028], R0 ;  /* 0x00b02800050075a7 */ /* 0x0022a4000800017f */
[----:B--2---:R-:W-:Y:S05]  /*baf0*/  @!P0 NANOSLEEP.SYNCS 0x989680 ;  /* 0x009896800000895d */ /* 0x004fea0003900000 */
[----:B------:R-:W2:Y:S02]  /*bb00*/  @!P0 SYNCS.PHASECHK.TRANS64 P0, [R5+URZ+0xb028], R0 ;  /* 0x00b02800050085a7 */ /* 0x000ea4000800007f */
[----:B--2---:R-:W-:Y:S05]  /*bb10*/  @!P0 BRA `(.L_x_62) ;  /* 0xfffffffc00f08947 */ /* 0x004fea000383ffff */
[----:B------:R-:W-:Y:S05]  /*bb20*/  BRA `(.L_x_94) ;  /* 0xfffffff000107947 */ /* 0x000fea000383ffff */
.L_x_67:
[----:B-1----:R1:W2:Y:S02]  /*bb30*/  SYNCS.PHASECHK.TRANS64.TRYWAIT P0, [R4+URZ+0xb060], R5 ;  /* 0x00b06005040075a7 */ /* 0x0022a4000800017f */
[----:B--2---:R-:W-:Y:S05]  /*bb40*/  @!P0 NANOSLEEP.SYNCS 0x989680 ;  /* 0x009896800000895d */ /* 0x004fea0003900000 */
[----:B------:R-:W2:Y:S02]  /*bb50*/  @!P0 SYNCS.PHASECHK.TRANS64 P0, [R4+URZ+0xb060], R5 ;  /* 0x00b06005040085a7 */ /* 0x000ea4000800007f */
[----:B--2---:R-:W-:Y:S05]  /*bb60*/  @!P0 BRA `(.L_x_67) ;  /* 0xfffffffc00f08947 */ /* 0x004fea000383ffff */
[----:B------:R-:W-:Y:S05]  /*bb70*/  BRA `(.L_x_95) ;  /* 0xfffffff0008c7947 */ /* 0x000fea000383ffff */
.L_x_72:
[----:B-1----:R1:W2:Y:S02]  /*bb80*/  SYNCS.PHASECHK.TRANS64.TRYWAIT P0, [R3+URZ+0xb028], R4 ;  /* 0x00b02804030075a7 */ /* 0x0022a4000800017f */
[----:B--2---:R-:W-:Y:S05]  /*bb90*/  @!P0 NANOSLEEP.SYNCS 0x989680 ;  /* 0x009896800000895d */ /* 0x004fea0003900000 */
[----:B------:R-:W2:Y:S02]  /*bba0*/  @!P0 SYNCS.PHASECHK.TRANS64 P0, [R3+URZ+0xb028], R4 ;  /* 0x00b02804030085a7 */ /* 0x000ea4000800007f */
[----:B--2---:R-:W-:Y:S05]  /*bbb0*/  @!P0 BRA `(.L_x_72) ;  /* 0xfffffffc00f08947 */ /* 0x004fea000383ffff */
[----:B------:R-:W-:Y:S05]  /*bbc0*/  BRA `(.L_x_96) ;  /* 0xfffffff400147947 */ /* 0x000fea000383ffff */
.L_x_78:
[----:B-1----:R1:W2:Y:S02]  /*bbd0*/  SYNCS.PHASECHK.TRANS64.TRYWAIT P4, [R6+URZ+0xb028], R5 ;  /* 0x00b02805060075a7 */ /* 0x0022a4000808017f */
[----:B--2---:R-:W-:Y:S05]  /*bbe0*/  @!P4 NANOSLEEP.SYNCS 0x989680 ;  /* 0x009896800000c95d */ /* 0x004fea0003900000 */
[----:B------:R-:W2:Y:S02]  /*bbf0*/  @!P4 SYNCS.PHASECHK.TRANS64 P4, [R6+URZ+0xb028], R5 ;  /* 0x00b028050600c5a7 */ /* 0x000ea4000808007f */
[----:B--2---:R-:W-:Y:S05]  /*bc00*/  @!P4 BRA `(.L_x_78) ;  /* 0xfffffffc00f0c947 */ /* 0x004fea000383ffff */
[----:B------:R-:W-:Y:S05]  /*bc10*/  BRA `(.L_x_97) ;  /* 0xfffffff400cc7947 */ /* 0x000fea000383ffff */
.L_x_83:
[----:B-1----:R1:W2:Y:S02]  /*bc20*/  SYNCS.PHASECHK.TRANS64.TRYWAIT P4, [R6+URZ+0xb028], R7 ;  /* 0x00b02807060075a7 */ /* 0x0022a4000808017f */
[----:B--2---:R-:W-:Y:S05]  /*bc30*/  @!P4 NANOSLEEP.SYNCS 0x989680 ;  /* 0x009896800000c95d */ /* 0x004fea0003900000 */
[----:B------:R-:W2:Y:S02]  /*bc40*/  @!P4 SYNCS.PHASECHK.TRANS64 P4, [R6+URZ+0xb028], R7 ;  /* 0x00b028070600c5a7 */ /* 0x000ea4000808007f */
[----:B--2---:R-:W-:Y:S05]  /*bc50*/  @!P4 BRA `(.L_x_83) ;  /* 0xfffffffc00f0c947 */ /* 0x004fea000383ffff */
[----:B------:R-:W-:Y:S05]  /*bc60*/  BRA `(.L_x_98) ;  /* 0xfffffff800547947 */ /* 0x000fea000383ffff */
        .weak           $__internal_0_$__cuda_sm20_rcp_rn_f32_slowpath
        .type           $__internal_0_$__cuda_sm20_rcp_rn_f32_slowpath,@function
        .size           $__internal_0_$__cuda_sm20_rcp_rn_f32_slowpath,(.L_x_104 - $__internal_0_$__cuda_sm20_rcp_rn_f32_slowpath)
$__internal_0_$__cuda_sm20_rcp_rn_f32_slowpath:
[----:B------:R-:W-:Y:S01]  /*bc70*/  SHF.L.U32 R2, R3, 0x1, RZ ;  /* 0x0000000103027819 */ /* 0x000fe200000006ff */
[----:B------:R-:W-:Y:S03]  /*bc80*/  BSSY B2, `(.L_x_99) ;  /* 0x0000030000027945 */ /* 0x000fe60003800000 */
[----:B------:R-:W-:-:S04]  /*bc90*/  SHF.R.U32.HI R16, RZ, 0x18, R2 ;  /* 0x00000018ff107819 */ /* 0x000fc80000011602 */
[----:B------:R-:W-:-:S13]  /*bca0*/  ISETP.NE.U32.AND P0, PT, R16, RZ, PT ;  /* 0x000000ff1000720c */ /* 0x000fda0003f05070 */
[----:B------:R-:W-:Y:S05]  /*bcb0*/  @P0 BRA `(.L_x_100) ;  /* 0x0000000000280947 */ /* 0x000fea0003800000 */
[----:B------:R-:W-:-:S04]  /*bcc0*/  SHF.L.U32 R2, R3, 0x1, RZ ;  /* 0x0000000103027819 */ /* 0x000fc800000006ff */
[----:B------:R-:W-:-:S13]  /*bcd0*/  ISETP.NE.AND P0, PT, R2, RZ, PT ;  /* 0x000000ff0200720c */ /* 0x000fda0003f05270 */
[----:B------:R-:W-:Y:S01]  /*bce0*/  @P0 FFMA R10, R3, 1.84467440737095516160e+19, RZ ;  /* 0x5f800000030a0823 */ /* 0x000fe200000000ff */
[----:B------:R-:W-:Y:S08]  /*bcf0*/  @!P0 MUFU.RCP R6, R3 ;  /* 0x0000000300068308 */ /* 0x000ff00000001000 */
[----:B------:R-:W1:Y:S02]  /*bd00*/  @P0 MUFU.RCP R13, R10 ;  /* 0x0000000a000d0308 */ /* 0x000e640000001000 */
[----:B-1----:R-:W-:-:S04]  /*bd10*/  @P0 FFMA R2, R10, R13, -1 ;  /* 0xbf8000000a020423 */ /* 0x002fc8000000000d */
[----:B------:R-:W-:-:S04]  /*bd20*/  @P0 FADD.FTZ R2, -R2, -RZ ;  /* 0x800000ff02020221 */ /* 0x000fc80000010100 */
[----:B------:R-:W-:-:S04]  /*bd30*/  @P0 FFMA R2, R13, R2, R13 ;  /* 0x000000020d020223 */ /* 0x000fc8000000000d */
[----:B------:R-:W-:Y:S01]  /*bd40*/  @P0 FFMA R6, R2, 1.84467440737095516160e+19, RZ ;  /* 0x5f80000002060823 */ /* 0x000fe200000000ff */
[----:B------:R-:W-:Y:S06]  /*bd50*/  BRA `(.L_x_101) ;  /* 0x0000000000887947 */ /* 0x000fec0003800000 */
.L_x_100:
[----:B------:R-:W-:-:S04]  /*bd60*/  IADD3 R18, R16, -0xfd, RZ ;  /* 0xffffff0310127810 */ /* 0x000fc80007ffe0ff */
[----:B------:R-:W-:-:S13]  /*bd70*/  ISETP.GT.U32.AND P0, PT, R18, 0x1, PT ;  /* 0x000000011200780c */ /* 0x000fda0003f04070 */
[----:B------:R-:W-:Y:S05]  /*bd80*/  @P0 BRA `(.L_x_102) ;  /* 0x0000000000780947 */ /* 0x000fea0003800000 */
[----:B------:R-:W-:Y:S02]  /*bd90*/  LOP3.LUT R2, R3, 0x7fffff, RZ, 0xc0, !PT ;  /* 0x007fffff03027812 */ /* 0x000fe400078ec0ff */
[----:B------:R-:W-:Y:S02]  /*bda0*/  MOV R15, 0x3 ;  /* 0x00000003000f7802 */ /* 0x000fe40000000f00 */
[----:B------:R-:W-:Y:S02]  /*bdb0*/  LOP3.LUT R2, R2, 0x3f800000, RZ, 0xfc, !PT ;  /* 0x3f80000002027812 */ /* 0x000fe400078efcff */
[----:B------:R-:W-:Y:S02]  /*bdc0*/  SHF.L.U32 R15, R15, R18, RZ ;  /* 0x000000120f0f7219 */ /* 0x000fe400000006ff */
[----:B------:R-:W1:Y:S02]  /*bdd0*/  MUFU.RCP R13, R2 ;  /* 0x00000002000d7308 */ /* 0x000e640000001000 */
[----:B-1----:R-:W-:-:S04]  /*bde0*/  FFMA R6, R2, R13, -1 ;  /* 0xbf80000002067423 */ /* 0x002fc8000000000d */
[----:B------:R-:W-:-:S04]  /*bdf0*/  FADD.FTZ R6, -R6, -RZ ;  /* 0x800000ff06067221 */ /* 0x000fc80000010100 */
[CCC-:B------:R-:W-:Y:S01]  /*be00*/  FFMA.RM R10, R13.reuse, R6.reuse, R13.reuse ;  /* 0x000000060d0a7223 */ /* 0x1c0fe2000000400d */
[----:B------:R-:W-:-:S04]  /*be10*/  FFMA.RP R13, R13, R6, R13 ;  /* 0x000000060d0d7223 */ /* 0x000fc8000000800d */
[C---:B------:R-:W-:Y:S02]  /*be20*/  LOP3.LUT R6, R10.reuse, 0x7fffff, RZ, 0xc0, !PT ;  /* 0x007fffff0a067812 */ /* 0x040fe400078ec0ff */
[----:B------:R-:W-:Y:S02]  /*be30*/  FSETP.NEU.FTZ.AND P0, PT, R10, R13, PT ;  /* 0x0000000d0a00720b */ /* 0x000fe40003f1d000 */
[----:B------:R-:W-:Y:S02]  /*be40*/  LOP3.LUT R6, R6, 0x800000, RZ, 0xfc, !PT ;  /* 0x0080000006067812 */ /* 0x000fe400078efcff */
[----:B------:R-:W-:Y:S02]  /*be50*/  SEL R10, RZ, 0xffffffff, !P0 ;  /* 0xffffffffff0a7807 */ /* 0x000fe40004000000 */
[----:B------:R-:W-:Y:S02]  /*be60*/  LOP3.LUT R15, R15, R6, RZ, 0xc0, !PT ;  /* 0x000000060f0f7212 */ /* 0x000fe400078ec0ff */
[----:B------:R-:W-:-:S02]  /*be70*/  IADD3 R13, -R10, RZ, RZ ;  /* 0x000000ff0a0d7210 */ /* 0x000fc40007ffe1ff */
[-C--:B------:R-:W-:Y:S02]  /*be80*/  SHF.R.U32.HI R15, RZ, R18.reuse, R15 ;  /* 0x00000012ff0f7219 */ /* 0x080fe4000001160f */
[----:B------:R-:W-:Y:S02]  /*be90*/  LOP3.LUT P1, RZ, R13, R18, R6, 0xf8, !PT ;  /* 0x000000120dff7212 */ /* 0x000fe4000782f806 */
[C---:B------:R-:W-:Y:S02]  /*bea0*/  LOP3.LUT P0, RZ, R15.reuse, 0x1, RZ, 0xc0, !PT ;  /* 0x000000010fff7812 */ /* 0x040fe4000780c0ff */
[----:B------:R-:W-:Y:S02]  /*beb0*/  LOP3.LUT P2, RZ, R15, 0x2, RZ, 0xc0, !PT ;  /* 0x000000020fff7812 */ /* 0x000fe4000784c0ff */
[----:B------:R-:W-:Y:S02]  /*bec0*/  IADD3 R13, R16, -0xfc, RZ ;  /* 0xffffff04100d7810 */ /* 0x000fe40007ffe0ff */
[----:B------:R-:W-:-:S02]  /*bed0*/  PLOP3.LUT P0, PT, P0, P1, P2, 0xe0, 0x0 ;  /* 0x000000000000781c */ /* 0x000fc40000703c20 */
[----:B------:R-:W-:Y:S02]  /*bee0*/  LOP3.LUT P1, RZ, R3, 0x7fffff, RZ, 0xc0, !PT ;  /* 0x007fffff03ff7812 */ /* 0x000fe4000782c0ff */
[----:B------:R-:W-:Y:S02]  /*bef0*/  SEL R2, RZ, 0x1, !P0 ;  /* 0x00000001ff027807 */ /* 0x000fe40004000000 */
[----:B------:R-:W-:Y:S02]  /*bf00*/  SHF.R.U32.HI R6, RZ, R13, R6 ;  /* 0x0000000dff067219 */ /* 0x000fe40000011606 */
[----:B------:R-:W-:-:S04]  /*bf10*/  IADD3 R2, -R2, RZ, RZ ;  /* 0x000000ff02027210 */ /* 0x000fc80007ffe1ff */
[----:B------:R-:W-:-:S13]  /*bf20*/  ISETP.GE.AND P0, PT, R2, RZ, PT ;  /* 0x000000ff0200720c */ /* 0x000fda0003f06270 */
[----:B------:R-:W-:-:S04]  /*bf30*/  @!P0 IADD3 R6, R6, 0x1, RZ ;  /* 0x0000000106068810 */ /* 0x000fc80007ffe0ff */
[----:B------:R-:W-:-:S04]  /*bf40*/  @!P1 SHF.L.U32 R6, R6, 0x1, RZ ;  /* 0x0000000106069819 */ /* 0x000fc800000006ff */
[----:B------:R-:W-:Y:S01]  /*bf50*/  LOP3.LUT R6, R6, 0x80000000, R3, 0xf8, !PT ;  /* 0x8000000006067812 */ /* 0x000fe200078ef803 */
[----:B------:R-:W-:Y:S06]  /*bf60*/  BRA `(.L_x_101) ;  /* 0x0000000000047947 */ /* 0x000fec0003800000 */
.L_x_102:
[----:B------:R1:W2:Y:S02]  /*bf70*/  MUFU.RCP R6, R3 ;  /* 0x0000000300067308 */ /* 0x0002a40000001000 */
.L_x_101:
[----:B------:R-:W-:Y:S05]  /*bf80*/  BSYNC B2 ;  /* 0x0000000000027941 */ /* 0x000fea0003800000 */
.L_x_99:
[----:B------:R-:W-:Y:S02]  /*bf90*/  MOV R2, R12 ;  /* 0x0000000c00027202 */ /* 0x000fe40000000f00 */
[----:B-1----:R-:W-:-:S04]  /*bfa0*/  MOV R3, 0x0 ;  /* 0x0000000000037802 */ /* 0x002fc80000000f00 */
[----:B--2---:R-:W-:Y:S05]  /*bfb0*/  RET.REL.NODEC R2 `(_ZN7cutlass13device_kernelINS_4fmha6kernel28FmhaKernelTmaWarpSpecializedINS1_10collective30FmhaMainloopTmaWarpSpecializedINS_6half_tEffN4cute5tupleIJNS7_1CILi128EEENS9_ILi256EEENS9_ILi16EEEEEENS8_IJiNS9_ILi1EEENS8_IJiiEEEEEESG_SG_NS4_13DefaultFusionEJEEENS4_15FmhaFwdEpilogueIS6_fNS8_IJNS9_ILi64EEESC_SB_EEEEENS2_23IndividualTileSchedulerEJEEEEEvNT_6ParamsE) ;  /* 0xffffff4002107950 */ /* 0x004fea0003c3ffff */
.L_x_103:
[----:B------:R-:W-:-:S00]  /*bfc0*/  BRA `(.L_x_103) ;  /* 0xfffffffc00fc7947 */ /* 0x000fc0000383ffff */
[----:B------:R-:W-:-:S00]  /*bfd0*/  NOP ;  /* 0x0000000000007918 */ /* 0x000fc00000000000 */
        /* <DEDUP_REMOVED lines=10> */
.L_x_104:


//--------------------- .nv.global.init           --------------------------
	.section	.nv.global.init,"aw",@progbits
.nv.global.init:
	.type		$str$24,@object
	.size		$str$24,($str$25 - $str$24)
$str$24:
        /*0000*/ 	.byte	0x28, 0x61, 0x64, 0x64, 0x72, 0x65, 0x73, 0x73, 0x20, 0x26, 0x20, 0x6d, 0x61, 0x73, 0x6b, 0x29
        /*0010*/ 	.byte	0x20, 0x3d, 0x3d, 0x20, 0x30, 0x00
	.type		$str$25,@object
	.size		$str$25,(__unnamed_1 - $str$25)
$str$25:
        /*0016*/ 	.byte	0x2f, 0x74, 0x6d, 0x70, 0x2f, 0x63, 0x75, 0x74, 0x6c, 0x61, 0x73, 0x73, 0x5f, 0x73, 0x77, 0x65
        /*0026*/ 	.byte	0x65, 0x70, 0x5f, 0x73, 0x72, 0x63, 0x2f, 0x69, 0x6e, 0x63, 0x6c, 0x75, 0x64, 0x65, 0x2f, 0x63
        /*0036*/ 	.byte	0x75, 0x74, 0x65, 0x2f, 0x70, 0x6f, 0x69, 0x6e, 0x74, 0x65, 0x72, 0x5f, 0x66, 0x6c, 0x61, 0x67
        /*0046*/ 	.byte	0x67, 0x65, 0x64, 0x2e, 0x68, 0x70, 0x70, 0x00
	.type		__unnamed_1,@object
	.size		__unnamed_1,(.L_0 - __unnamed_1)
__unnamed_1:
        /*004e*/ 	.byte	0x61, 0x75, 0x74, 0x6f, 0x20, 0x63, 0x75, 0x74, 0x65, 0x3a, 0x3a, 0x61, 0x73, 0x5f, 0x70, 0x6f
        /* <DEDUP_REMOVED lines=27> */
        /*020e*/ 	.byte	0x3e, 0x3e, 0x5d, 0x00
.L_0:


//--------------------- .nv.shared._ZN7cutlass13device_kernelINS_4fmha6kernel28FmhaKernelTmaWarpSpecializedINS1_10collective30FmhaMainloopTmaWarpSpecializedINS_6half_tEffN4cute5tupleIJNS7_1CILi128EEENS9_ILi256EEENS9_ILi16EEEEEENS8_IJiNS9_ILi1EEENS8_IJiiEEEEEESG_SG_NS4_13DefaultFusionEJEEENS4_15FmhaFwdEpilogueIS6_fNS8_IJNS9_ILi64EEESC_SB_EEEEENS2_23IndividualTileSchedulerEJEEEEEvNT_6ParamsE --------------------------
	.section	.nv.shared._ZN7cutlass13device_kernelINS_4fmha6kernel28FmhaKernelTmaWarpSpecializedINS1_10collective30FmhaMainloopTmaWarpSpecializedINS_6half_tEffN4cute5tupleIJNS7_1CILi128EEENS9_ILi256EEENS9_ILi16EEEEEENS8_IJiNS9_ILi1EEENS8_IJiiEEEEEESG_SG_NS4_13DefaultFusionEJEEENS4_15FmhaFwdEpilogueIS6_fNS8_IJNS9_ILi64EEESC_SB_EEEEENS2_23IndividualTileSchedulerEJEEEEEvNT_6ParamsE,"aw",@nobits
	.sectionflags	@""
	.align	16
	.zero		1024


//--------------------- .nv.shared.reserved.0     --------------------------
	.section	.nv.shared.reserved.0,"aw",@nobits
	.weak		__nv_reservedSMEM_offset_0_alias
	.size		__nv_reservedSMEM_offset_0_alias, 0, 0
	.other		__nv_reservedSMEM_offset_0_alias,@"STO_CUDA_RESERVED_SHARED STV_DEFAULT"
__nv_reservedSMEM_offset_0_alias:
	.zero		0


//--------------------- .nv.global                --------------------------
	.section	.nv.global,"aw",@nobits
.nv.global:
	.type		_ZN39_INTERNAL_192ca956_4_k_cu_8f41c823_27764cute1_E,@object
	.size		_ZN39_INTERNAL_192ca956_4_k_cu_8f41c823_27764cute1_E,(_ZN39_INTERNAL_192ca956_4_k_cu_8f41c823_27764cuda3std3__45__cpo6cbeginE - _ZN39_INTERNAL_192ca956_4_k_cu_8f41c823_27764cute1_E)
_ZN39_INTERNAL_192ca956_4_k_cu_8f41c823_27764cute1_E:
	.zero		1
	.type		_ZN39_INTERNAL_192ca956_4_k_cu_8f41c823_27764cuda3std3__45__cpo6cbeginE,@object
	.size		_ZN39_INTERNAL_192ca956_4_k_cu_8f41c823_27764cuda3std3__45__cpo6cbeginE,(_ZN39_INTERNAL_192ca956_4_k_cu_8f41c823_27764cuda3std3__48in_placeE - _ZN39_INTERNAL_192ca956_4_k_cu_8f41c823_27764cuda3std3__45__cpo6cbeginE)
_ZN39_INTERNAL_192ca956_4_k_cu_8f41c823_27764cuda3std3__45__cpo6cbeginE:
	.zero		1
	.type		_ZN39_INTERNAL_192ca956_4_k_cu_8f41c823_27764cuda3std3__48in_placeE,@object
	.size		_ZN39_INTERNAL_192ca956_4_k_cu_8f41c823_27764cuda3std3__48in_placeE,(_ZN39_INTERNAL_192ca956_4_k_cu_8f41c823_27764cuda3std6ranges3__45__cpo9iter_moveE - _ZN39_INTERNAL_192ca956_4_k_cu_8f41c823_27764cuda3std3__48in_placeE)
_ZN39_INTERNAL_192ca956_4_k_cu_8f41c823_27764cuda3std3__48in_placeE:
	.zero		1
	.type		_ZN39_INTERNAL_192ca956_4_k_cu_8f41c823_27764cuda3std6ranges3__45__cpo9iter_moveE,@object
	.size		_ZN39_INTERNAL_192ca956_4_k_cu_8f41c823_27764cuda3std6ranges3__45__cpo9iter_moveE,(_ZN39_INTERNAL_192ca956_4_k_cu_8f41c823_27764cuda3std3__45__cpo5beginE - _ZN39_INTERNAL_192ca956_4_k_cu_8f41c823_27764cuda3std6ranges3__45__cpo9iter_moveE)
_ZN39_INTERNAL_192ca956_4_k_cu_8f41c823_27764cuda3std6ranges3__45__cpo9iter_moveE:
	.zero		1
	.type		_ZN39_INTERNAL_192ca956_4_k_cu_8f41c823_27764cuda3std3__45__cpo5beginE,@object
	.size		_ZN39_INTERNAL_192ca956_4_k_cu_8f41c823_27764cuda3std3__45__cpo5beginE,(_ZN39_INTERNAL_192ca956_4_k_cu_8f41c823_27764cuda3std3__441_GLOBAL__N__192ca956_4_k_cu_8f41c823_27766ignoreE - _ZN39_INTERNAL_192ca956_4_k_cu_8f41c823_27764cuda3std3__45__cpo5beginE)
_ZN39_INTERNAL_192ca956_4_k_cu_8f41c823_27764cuda3std3__45__cpo5beginE:
	.zero		1
	.type		_ZN39_INTERNAL_192ca956_4_k_cu_8f41c823_27764cuda3std3__441_GLOBAL__N__192ca956_4_k_cu_8f41c823_27766ignoreE,@object
	.size		_ZN39_INTERNAL_192ca956_4_k_cu_8f41c823_27764cuda3std3__441_GLOBAL__N__192ca956_4_k_cu_8f41c823_27766ignoreE,(_ZN39_INTERNAL_192ca956_4_k_cu_8f41c823_27764cute7productE - _ZN39_INTERNAL_192ca956_4_k_cu_8f41c823_27764cuda3std3__441_GLOBAL__N__192ca956_4_k_cu_8f41c823_27766ignoreE)
_ZN39_INTERNAL_192ca956_4_k_cu_8f41c823_27764cuda3std3__441_GLOBAL__N__192ca956_4_k_cu_8f41c823_27766ignoreE:
	.zero		1
	.type		_ZN39_INTERNAL_192ca956_4_k_cu_8f41c823_27764cute7productE,@object
	.size		_ZN39_INTERNAL_192ca956_4_k_cu_8f41c823_27764cute7productE,(_ZN39_INTERNAL_192ca956_4_k_cu_8f41c823_27764cuda3std3__45__cpo3endE - _ZN39_INTERNAL_192ca956_4_k_cu_8f41c823_27764cute7productE)
_ZN39_INTERNAL_192ca956_4_k_cu_8f41c823_27764cute7productE:
	.zero		1
	.type		_ZN39_INTERNAL_192ca956_4_k_cu_8f41c823_27764cuda3std3__45__cpo3endE,@object
	.size		_ZN39_INTERNAL_192ca956_4_k_cu_8f41c823_27764cuda3std3__45__cpo3endE,(_ZN39_INTERNAL_192ca956_4_k_cu_8f41c823_27764cuda3std3__419piecewise_constructE - _ZN39_INTERNAL_192ca956_4_k_cu_8f41c823_27764cuda3std3__45__cpo3endE)
_ZN39_INTERNAL_192ca956_4_k_cu_8f41c823_27764cuda3std3__45__cpo3endE:
	.zero		1
	.type		_ZN39_INTERNAL_192ca956_4_k_cu_8f41c823_27764cuda3std3__419piecewise_constructE,@object
	.size		_ZN39_INTERNAL_192ca956_4_k_cu_8f41c823_27764cuda3std3__419piecewise_constructE,(_ZN39_INTERNAL_192ca956_4_k_cu_8f41c823_27764cuda3std3__45__cpo4cendE - _ZN39_INTERNAL_192ca956_4_k_cu_8f41c823_27764cuda3std3__419piecewise_constructE)
_ZN39_INTERNAL_192ca956_4_k_cu_8f41c823_27764cuda3std3__419piecewise_constructE:
	.zero		1
	.type		_ZN39_INTERNAL_192ca956_4_k_cu_8f41c823_27764cuda3std3__45__cpo4cendE,@object
	.size		_ZN39_INTERNAL_192ca956_4_k_cu_8f41c823_27764cuda3std3__45__cpo4cendE,(_ZN39_INTERNAL_192ca956_4_k_cu_8f41c823_27764cuda3std6ranges3__45__cpo4swapE - _ZN39_INTERNAL_192ca956_4_k_cu_8f41c823_27764cuda3std3__45__cpo4cendE)
_ZN39_INTERNAL_192ca956_4_k_cu_8f41c823_27764cuda3std3__45__cpo4cendE:
	.zero		1
	.type		_ZN39_INTERNAL_192ca956_4_k_cu_8f41c823_27764cuda3std6ranges3__45__cpo4swapE,@object
	.size		_ZN39_INTERNAL_192ca956_4_k_cu_8f41c823_27764cuda3std6ranges3__45__cpo4swapE,(.L_8 - _ZN39_INTERNAL_192ca956_4_k_cu_8f41c823_27764cuda3std6ranges3__45__cpo4swapE)
_ZN39_INTERNAL_192ca956_4_k_cu_8f41c823_27764cuda3std6ranges3__45__cpo4swapE:
	.zero		1
.L_8:


//--------------------- .nv.constant0._ZN7cutlass13device_kernelINS_4fmha6kernel28FmhaKernelTmaWarpSpecializedINS1_10collective30FmhaMainloopTmaWarpSpecializedINS_6half_tEffN4cute5tupleIJNS7_1CILi128EEENS9_ILi256EEENS9_ILi16EEEEEENS8_IJiNS9_ILi1EEENS8_IJiiEEEEEESG_SG_NS4_13DefaultFusionEJEEENS4_15FmhaFwdEpilogueIS6_fNS8_IJNS9_ILi64EEESC_SB_EEEEENS2_23IndividualTileSchedulerEJEEEEEvNT_6ParamsE --------------------------
	.section	.nv.constant0._ZN7cutlass13device_kernelINS_4fmha6kernel28FmhaKernelTmaWarpSpecializedINS1_10collective30FmhaMainloopTmaWarpSpecializedINS_6half_tEffN4cute5tupleIJNS7_1CILi128EEENS9_ILi256EEENS9_ILi16EEEEEENS8_IJiNS9_ILi1EEENS8_IJiiEEEEEESG_SG_NS4_13DefaultFusionEJEEENS4_15FmhaFwdEpilogueIS6_fNS8_IJNS9_ILi64EEESC_SB_EEEEENS2_23IndividualTileSchedulerEJEEEEEvNT_6ParamsE,"a",@progbits
	.sectionflags	@""
	.align	4
.nv.constant0._ZN7cutlass13device_kernelINS_4fmha6kernel28FmhaKernelTmaWarpSpecializedINS1_10collective30FmhaMainloopTmaWarpSpecializedINS_6half_tEffN4cute5tupleIJNS7_1CILi128EEENS9_ILi256EEENS9_ILi16EEEEEENS8_IJiNS9_ILi1EEENS8_IJiiEEEEEESG_SG_NS4_13DefaultFusionEJEEENS4_15FmhaFwdEpilogueIS6_fNS8_IJNS9_ILi64EEESC_SB_EEEEENS2_23IndividualTileSchedulerEJEEEEEvNT_6ParamsE:
	.zero		2688


//--------------------- SYMBOLS --------------------------

	.type		.nv.reservedSmem.offset0,@object
	.size		.nv.reservedSmem.offset0,0x4
	.type		__assertfail,@function
